//
// Generated by NVIDIA NVVM Compiler
//
// Compiler Build ID: CL-36424714
// Cuda compilation tools, release 13.0, V13.0.88
// Based on NVVM 20.0.0
//

.version 9.0
.target sm_100
.address_size 64

	// .globl	_Z9Kernel_51PiS_ii
// _ZZ9Kernel_52PiS_S_S_iiiiiiiiiE3Sum has been demoted
// _ZZ9Kernel_52PiS_S_S_iiiiiiiiiE10Center_Loc_$_0 has been demoted
// _ZZ9Kernel_52PiS_S_S_iiiiiiiiiE10Center_Seq has been demoted
// _ZZ9Kernel_52PiS_S_S_iiiiiiiiiE10Center_Rev has been demoted
// _ZZ9Kernel_52PiS_S_S_iiiiiiiiiE19Kernel_5_out_shared has been demoted
// _ZZ9Kernel_52PiS_S_S_iiiiiiiiiE1D has been demoted
// _ZZ9Kernel_52PiS_S_S_iiiiiiiiiE1L has been demoted

.visible .entry _Z9Kernel_51PiS_ii(
	.param .u64 .ptr .align 1 _Z9Kernel_51PiS_ii_param_0,
	.param .u64 .ptr .align 1 _Z9Kernel_51PiS_ii_param_1,
	.param .u32 _Z9Kernel_51PiS_ii_param_2,
	.param .u32 _Z9Kernel_51PiS_ii_param_3
)
{
	.reg .pred 	%p<16>;
	.reg .b16 	%rs<17>;
	.reg .b32 	%r<102>;
	.reg .b64 	%rd<43>;

	ld.param.u64 	%rd3, [_Z9Kernel_51PiS_ii_param_0];
	ld.param.u64 	%rd4, [_Z9Kernel_51PiS_ii_param_1];
	ld.param.u32 	%r43, [_Z9Kernel_51PiS_ii_param_2];
	ld.param.u32 	%r44, [_Z9Kernel_51PiS_ii_param_3];
	cvta.to.global.u64 	%rd1, %rd4;
	cvta.to.global.u64 	%rd2, %rd3;
	mov.u32 	%r45, %ctaid.x;
	setp.ne.s32 	%p1, %r45, 0;
	mov.u32 	%r84, %tid.x;
	setp.ge.s32 	%p2, %r84, %r44;
	or.pred  	%p3, %p1, %p2;
	@%p3 bra 	$L__BB0_7;
	setp.lt.s32 	%p4, %r43, 1;
	@%p4 bra 	$L__BB0_7;
	shl.b32 	%r2, %r43, 3;
	cvt.u16.u32 	%rs9, %r43;
	mul.wide.u32 	%rd35, %r43, 4;
$L__BB0_3:
	mul.lo.s32 	%r5, %r43, %r84;
	mul.lo.s32 	%r4, %r5, %r43;
	mov.b32 	%r85, 0;
	mov.b16 	%rs15, 0;
	mov.u16 	%rs16, %rs15;
	mov.u32 	%r92, %r4;
$L__BB0_4:
	mov.u32 	%r90, %r85;
	not.b32 	%r47, %r90;
	add.s32 	%r8, %r43, %r47;
	add.s32 	%r85, %r90, 1;
	setp.lt.s32 	%p5, %r85, %r43;
	@%p5 bra 	$L__BB0_8;
$L__BB0_5:
	setp.eq.s32 	%p14, %r85, %r43;
	add.s16 	%rs16, %rs16, 1;
	add.s16 	%rs15, %rs15, 1;
	@%p14 bra 	$L__BB0_6;
	bra.uni 	$L__BB0_4;
$L__BB0_6:
	mov.u32 	%r83, %ntid.x;
	add.s32 	%r84, %r84, %r83;
	setp.lt.s32 	%p15, %r84, %r44;
	@%p15 bra 	$L__BB0_3;
$L__BB0_7:
	ret;
$L__BB0_8:
	mad.lo.s32 	%r21, %r90, %r43, %r4;
	add.s32 	%r22, %r90, %r4;
	sub.s32 	%r49, %r43, %r90;
	add.s32 	%r50, %r49, -2;
	setp.lt.u32 	%p6, %r50, 7;
	mov.u32 	%r97, %r85;
	@%p6 bra 	$L__BB0_12;
	and.b32  	%r51, %r8, -8;
	neg.s32 	%r89, %r51;
	add.s32 	%r52, %r5, %r90;
	mul.lo.s32 	%r53, %r43, %r52;
	add.s32 	%r54, %r53, %r43;
	add.s32 	%r88, %r90, %r54;
	add.s32 	%r87, %r90, %r53;
$L__BB0_10:
	.pragma "nounroll";
	mul.wide.s32 	%rd5, %r92, 4;
	add.s64 	%rd6, %rd2, %rd5;
	ld.global.u32 	%r55, [%rd6];
	add.s32 	%r56, %r87, 1;
	mul.wide.s32 	%rd7, %r56, 4;
	add.s64 	%rd8, %rd1, %rd7;
	st.global.u32 	[%rd8], %r55;
	mul.wide.s32 	%rd9, %r88, 4;
	add.s64 	%rd10, %rd1, %rd9;
	st.global.u32 	[%rd10], %r55;
	ld.global.u32 	%r57, [%rd6+4];
	st.global.u32 	[%rd8+4], %r57;
	mul.wide.u32 	%rd11, %r43, 4;
	add.s64 	%rd12, %rd10, %rd11;
	st.global.u32 	[%rd12], %r57;
	ld.global.u32 	%r58, [%rd6+8];
	st.global.u32 	[%rd8+8], %r58;
	add.s64 	%rd13, %rd12, %rd11;
	st.global.u32 	[%rd13], %r58;
	ld.global.u32 	%r59, [%rd6+12];
	st.global.u32 	[%rd8+12], %r59;
	add.s64 	%rd14, %rd13, %rd11;
	st.global.u32 	[%rd14], %r59;
	ld.global.u32 	%r60, [%rd6+16];
	st.global.u32 	[%rd8+16], %r60;
	add.s64 	%rd15, %rd14, %rd11;
	st.global.u32 	[%rd15], %r60;
	ld.global.u32 	%r61, [%rd6+20];
	st.global.u32 	[%rd8+20], %r61;
	add.s64 	%rd16, %rd15, %rd11;
	st.global.u32 	[%rd16], %r61;
	ld.global.u32 	%r62, [%rd6+24];
	st.global.u32 	[%rd8+24], %r62;
	add.s64 	%rd17, %rd16, %rd11;
	st.global.u32 	[%rd17], %r62;
	ld.global.u32 	%r63, [%rd6+28];
	st.global.u32 	[%rd8+28], %r63;
	add.s64 	%rd18, %rd17, %rd11;
	st.global.u32 	[%rd18], %r63;
	add.s32 	%r92, %r92, 8;
	add.s32 	%r90, %r90, 8;
	add.s32 	%r89, %r89, 8;
	add.s32 	%r88, %r88, %r2;
	add.s32 	%r87, %r87, 8;
	setp.eq.s32 	%p7, %r89, 0;
	@%p7 bra 	$L__BB0_11;
	bra.uni 	$L__BB0_10;
$L__BB0_11:
	add.s32 	%r97, %r90, 1;
$L__BB0_12:
	and.b32  	%r64, %r8, 7;
	setp.eq.s32 	%p8, %r64, 0;
	@%p8 bra 	$L__BB0_5;
	not.b16 	%rs8, %rs16;
	add.s16 	%rs10, %rs8, %rs9;
	cvt.u32.u16 	%r66, %rs10;
	and.b32  	%r30, %r66, 7;
	add.s32 	%r67, %r30, -1;
	setp.lt.u32 	%p9, %r67, 3;
	@%p9 bra 	$L__BB0_15;
	mul.wide.s32 	%rd19, %r92, 4;
	add.s64 	%rd20, %rd2, %rd19;
	ld.global.u32 	%r68, [%rd20];
	add.s32 	%r69, %r21, %r97;
	mul.wide.s32 	%rd21, %r69, 4;
	add.s64 	%rd22, %rd1, %rd21;
	st.global.u32 	[%rd22], %r68;
	mad.lo.s32 	%r70, %r97, %r43, %r22;
	mul.wide.s32 	%rd23, %r70, 4;
	add.s64 	%rd24, %rd1, %rd23;
	st.global.u32 	[%rd24], %r68;
	ld.global.u32 	%r71, [%rd20+4];
	st.global.u32 	[%rd22+4], %r71;
	add.s64 	%rd26, %rd24, %rd35;
	st.global.u32 	[%rd26], %r71;
	ld.global.u32 	%r72, [%rd20+8];
	st.global.u32 	[%rd22+8], %r72;
	add.s64 	%rd27, %rd26, %rd35;
	st.global.u32 	[%rd27], %r72;
	ld.global.u32 	%r73, [%rd20+12];
	st.global.u32 	[%rd22+12], %r73;
	add.s64 	%rd28, %rd27, %rd35;
	st.global.u32 	[%rd28], %r73;
	add.s32 	%r92, %r92, 4;
	add.s32 	%r97, %r97, 4;
$L__BB0_15:
	and.b32  	%r74, %r30, 3;
	setp.eq.s32 	%p10, %r74, 0;
	@%p10 bra 	$L__BB0_5;
	xor.b16  	%rs11, %rs15, 3;
	cvt.u16.u32 	%rs12, %r43;
	add.s16 	%rs5, %rs11, %rs12;
	and.b16  	%rs13, %rs5, 3;
	setp.eq.s16 	%p11, %rs13, 1;
	@%p11 bra 	$L__BB0_18;
	mul.wide.s32 	%rd29, %r92, 4;
	add.s64 	%rd30, %rd2, %rd29;
	ld.global.u32 	%r76, [%rd30];
	add.s32 	%r77, %r21, %r97;
	mul.wide.s32 	%rd31, %r77, 4;
	add.s64 	%rd32, %rd1, %rd31;
	st.global.u32 	[%rd32], %r76;
	mad.lo.s32 	%r78, %r97, %r43, %r22;
	mul.wide.s32 	%rd33, %r78, 4;
	add.s64 	%rd34, %rd1, %rd33;
	st.global.u32 	[%rd34], %r76;
	ld.global.u32 	%r79, [%rd30+4];
	st.global.u32 	[%rd32+4], %r79;
	add.s64 	%rd36, %rd34, %rd35;
	st.global.u32 	[%rd36], %r79;
	add.s32 	%r92, %r92, 2;
	add.s32 	%r97, %r97, 2;
$L__BB0_18:
	and.b16  	%rs14, %rs5, 1;
	setp.eq.b16 	%p12, %rs14, 1;
	not.pred 	%p13, %p12;
	@%p13 bra 	$L__BB0_5;
	mul.wide.s32 	%rd37, %r92, 4;
	add.s64 	%rd38, %rd2, %rd37;
	ld.global.u32 	%r80, [%rd38];
	add.s32 	%r81, %r21, %r97;
	mul.wide.s32 	%rd39, %r81, 4;
	add.s64 	%rd40, %rd1, %rd39;
	st.global.u32 	[%rd40], %r80;
	mad.lo.s32 	%r82, %r97, %r43, %r22;
	mul.wide.s32 	%rd41, %r82, 4;
	add.s64 	%rd42, %rd1, %rd41;
	st.global.u32 	[%rd42], %r80;
	add.s32 	%r92, %r92, 1;
	bra.uni 	$L__BB0_5;

}
	// .globl	_Z9Kernel_52PiS_S_S_iiiiiiiii
.visible .entry _Z9Kernel_52PiS_S_S_iiiiiiiii(
	.param .u64 .ptr .align 1 _Z9Kernel_52PiS_S_S_iiiiiiiii_param_0,
	.param .u64 .ptr .align 1 _Z9Kernel_52PiS_S_S_iiiiiiiii_param_1,
	.param .u64 .ptr .align 1 _Z9Kernel_52PiS_S_S_iiiiiiiii_param_2,
	.param .u64 .ptr .align 1 _Z9Kernel_52PiS_S_S_iiiiiiiii_param_3,
	.param .u32 _Z9Kernel_52PiS_S_S_iiiiiiiii_param_4,
	.param .u32 _Z9Kernel_52PiS_S_S_iiiiiiiii_param_5,
	.param .u32 _Z9Kernel_52PiS_S_S_iiiiiiiii_param_6,
	.param .u32 _Z9Kernel_52PiS_S_S_iiiiiiiii_param_7,
	.param .u32 _Z9Kernel_52PiS_S_S_iiiiiiiii_param_8,
	.param .u32 _Z9Kernel_52PiS_S_S_iiiiiiiii_param_9,
	.param .u32 _Z9Kernel_52PiS_S_S_iiiiiiiii_param_10,
	.param .u32 _Z9Kernel_52PiS_S_S_iiiiiiiii_param_11,
	.param .u32 _Z9Kernel_52PiS_S_S_iiiiiiiii_param_12
)
{
	.reg .pred 	%p<158>;
	.reg .b16 	%rs<36>;
	.reg .b32 	%r<974>;
	.reg .b64 	%rd<122>;
	// demoted variable
	.shared .align 4 .b8 _ZZ9Kernel_52PiS_S_S_iiiiiiiiiE3Sum[512];
	// demoted variable
	.shared .align 4 .u32 _ZZ9Kernel_52PiS_S_S_iiiiiiiiiE10Center_Loc_$_0;
	// demoted variable
	.shared .align 4 .b8 _ZZ9Kernel_52PiS_S_S_iiiiiiiiiE10Center_Seq[128];
	// demoted variable
	.shared .align 4 .b8 _ZZ9Kernel_52PiS_S_S_iiiiiiiiiE10Center_Rev[128];
	// demoted variable
	.shared .align 4 .b8 _ZZ9Kernel_52PiS_S_S_iiiiiiiiiE19Kernel_5_out_shared[128];
	// demoted variable
	.shared .align 4 .b8 _ZZ9Kernel_52PiS_S_S_iiiiiiiiiE1D[4356];
	// demoted variable
	.shared .align 4 .b8 _ZZ9Kernel_52PiS_S_S_iiiiiiiiiE1L[4356];
	ld.param.u64 	%rd9, [_Z9Kernel_52PiS_S_S_iiiiiiiii_param_0];
	ld.param.u64 	%rd10, [_Z9Kernel_52PiS_S_S_iiiiiiiii_param_1];
	ld.param.u64 	%rd11, [_Z9Kernel_52PiS_S_S_iiiiiiiii_param_2];
	ld.param.u64 	%rd12, [_Z9Kernel_52PiS_S_S_iiiiiiiii_param_3];
	ld.param.u32 	%r276, [_Z9Kernel_52PiS_S_S_iiiiiiiii_param_4];
	ld.param.u32 	%r277, [_Z9Kernel_52PiS_S_S_iiiiiiiii_param_5];
	ld.param.u32 	%r278, [_Z9Kernel_52PiS_S_S_iiiiiiiii_param_6];
	ld.param.u32 	%r283, [_Z9Kernel_52PiS_S_S_iiiiiiiii_param_7];
	ld.param.u32 	%r284, [_Z9Kernel_52PiS_S_S_iiiiiiiii_param_8];
	ld.param.u32 	%r279, [_Z9Kernel_52PiS_S_S_iiiiiiiii_param_9];
	ld.param.u32 	%r280, [_Z9Kernel_52PiS_S_S_iiiiiiiii_param_10];
	ld.param.u32 	%r281, [_Z9Kernel_52PiS_S_S_iiiiiiiii_param_11];
	ld.param.u32 	%r282, [_Z9Kernel_52PiS_S_S_iiiiiiiii_param_12];
	cvta.to.global.u64 	%rd1, %rd12;
	cvta.to.global.u64 	%rd2, %rd9;
	cvta.to.global.u64 	%rd3, %rd10;
	cvta.to.global.u64 	%rd4, %rd11;
	mul.lo.s32 	%r285, %r284, %r283;
	mov.u32 	%r286, %ctaid.x;
	add.s32 	%r869, %r285, %r286;
	add.s32 	%r2, %r285, %r283;
	setp.ge.s32 	%p4, %r869, %r2;
	@%p4 bra 	$L__BB1_100;
	mov.u32 	%r3, %tid.x;
	mov.u32 	%r4, %ntid.x;
	setp.eq.s32 	%p5, %r3, 0;
	setp.gt.s32 	%p6, %r277, 0;
	and.pred  	%p1, %p5, %p6;
	mul.lo.s32 	%r5, %r278, %r276;
	add.s32 	%r6, %r279, 1;
	add.s32 	%r7, %r279, 2;
	mul.lo.s32 	%r8, %r279, %r277;
	and.b32  	%r9, %r277, 7;
	and.b32  	%r10, %r277, 3;
	add.s32 	%r11, %r279, -1;
	cvt.u16.u32 	%rs1, %r279;
	add.s32 	%r12, %r279, -2;
	and.b32  	%r13, %r279, 7;
	and.b32  	%r14, %r277, 15;
	and.b32  	%r15, %r277, 2147483632;
	and.b32  	%r16, %r277, 2147483640;
	and.b32  	%r17, %r277, 1;
	and.b32  	%r18, %r279, 2147483640;
	neg.s32 	%r19, %r15;
	add.s64 	%rd5, %rd1, 32;
	not.pred 	%p18, %p1;
$L__BB1_2:
	add.s32 	%r21, %r9, -1;
	setp.ge.s32 	%p7, %r3, %r277;
	@%p7 bra 	$L__BB1_18;
	mul.lo.s32 	%r22, %r869, %r277;
	mov.u32 	%r870, %r3;
$L__BB1_4:
	setp.lt.u32 	%p8, %r277, 16;
	add.s32 	%r289, %r870, %r22;
	mul.lo.s32 	%r24, %r289, %r277;
	mov.b32 	%r883, 0;
	mov.u32 	%r879, %r883;
	@%p8 bra 	$L__BB1_7;
	mov.b32 	%r883, 0;
	mov.u32 	%r871, %r24;
	mov.u32 	%r872, %r19;
$L__BB1_6:
	.pragma "nounroll";
	mul.wide.s32 	%rd13, %r871, 4;
	add.s64 	%rd14, %rd5, %rd13;
	ld.global.u32 	%r291, [%rd14+-32];
	add.s32 	%r292, %r291, %r883;
	ld.global.u32 	%r293, [%rd14+-28];
	add.s32 	%r294, %r293, %r292;
	ld.global.u32 	%r295, [%rd14+-24];
	add.s32 	%r296, %r295, %r294;
	ld.global.u32 	%r297, [%rd14+-20];
	add.s32 	%r298, %r297, %r296;
	ld.global.u32 	%r299, [%rd14+-16];
	add.s32 	%r300, %r299, %r298;
	ld.global.u32 	%r301, [%rd14+-12];
	add.s32 	%r302, %r301, %r300;
	ld.global.u32 	%r303, [%rd14+-8];
	add.s32 	%r304, %r303, %r302;
	ld.global.u32 	%r305, [%rd14+-4];
	add.s32 	%r306, %r305, %r304;
	ld.global.u32 	%r307, [%rd14];
	add.s32 	%r308, %r307, %r306;
	ld.global.u32 	%r309, [%rd14+4];
	add.s32 	%r310, %r309, %r308;
	ld.global.u32 	%r311, [%rd14+8];
	add.s32 	%r312, %r311, %r310;
	ld.global.u32 	%r313, [%rd14+12];
	add.s32 	%r314, %r313, %r312;
	ld.global.u32 	%r315, [%rd14+16];
	add.s32 	%r316, %r315, %r314;
	ld.global.u32 	%r317, [%rd14+20];
	add.s32 	%r318, %r317, %r316;
	ld.global.u32 	%r319, [%rd14+24];
	add.s32 	%r320, %r319, %r318;
	ld.global.u32 	%r321, [%rd14+28];
	add.s32 	%r883, %r321, %r320;
	add.s32 	%r872, %r872, 16;
	add.s32 	%r871, %r871, 16;
	setp.eq.s32 	%p9, %r872, 0;
	mov.u32 	%r879, %r15;
	@%p9 bra 	$L__BB1_7;
	bra.uni 	$L__BB1_6;
$L__BB1_7:
	setp.eq.s32 	%p10, %r14, 0;
	@%p10 bra 	$L__BB1_17;
	add.s32 	%r323, %r14, -1;
	setp.lt.u32 	%p11, %r323, 7;
	@%p11 bra 	$L__BB1_10;
	add.s32 	%r324, %r24, %r879;
	mul.wide.s32 	%rd15, %r324, 4;
	add.s64 	%rd16, %rd1, %rd15;
	ld.global.u32 	%r325, [%rd16];
	add.s32 	%r326, %r325, %r883;
	ld.global.u32 	%r327, [%rd16+4];
	add.s32 	%r328, %r327, %r326;
	ld.global.u32 	%r329, [%rd16+8];
	add.s32 	%r330, %r329, %r328;
	ld.global.u32 	%r331, [%rd16+12];
	add.s32 	%r332, %r331, %r330;
	ld.global.u32 	%r333, [%rd16+16];
	add.s32 	%r334, %r333, %r332;
	ld.global.u32 	%r335, [%rd16+20];
	add.s32 	%r336, %r335, %r334;
	ld.global.u32 	%r337, [%rd16+24];
	add.s32 	%r338, %r337, %r336;
	ld.global.u32 	%r339, [%rd16+28];
	add.s32 	%r883, %r339, %r338;
	add.s32 	%r879, %r879, 8;
$L__BB1_10:
	setp.eq.s32 	%p12, %r9, 0;
	@%p12 bra 	$L__BB1_17;
	setp.lt.u32 	%p13, %r21, 3;
	@%p13 bra 	$L__BB1_13;
	add.s32 	%r341, %r24, %r879;
	mul.wide.s32 	%rd17, %r341, 4;
	add.s64 	%rd18, %rd1, %rd17;
	ld.global.u32 	%r342, [%rd18];
	add.s32 	%r343, %r342, %r883;
	ld.global.u32 	%r344, [%rd18+4];
	add.s32 	%r345, %r344, %r343;
	ld.global.u32 	%r346, [%rd18+8];
	add.s32 	%r347, %r346, %r345;
	ld.global.u32 	%r348, [%rd18+12];
	add.s32 	%r883, %r348, %r347;
	add.s32 	%r879, %r879, 4;
$L__BB1_13:
	setp.eq.s32 	%p14, %r10, 0;
	@%p14 bra 	$L__BB1_17;
	setp.eq.s32 	%p15, %r10, 1;
	add.s32 	%r349, %r24, %r879;
	mul.wide.s32 	%rd19, %r349, 4;
	add.s64 	%rd6, %rd1, %rd19;
	ld.global.u32 	%r350, [%rd6];
	add.s32 	%r883, %r350, %r883;
	@%p15 bra 	$L__BB1_17;
	setp.eq.s32 	%p16, %r10, 2;
	ld.global.u32 	%r351, [%rd6+4];
	add.s32 	%r883, %r351, %r883;
	@%p16 bra 	$L__BB1_17;
	ld.global.u32 	%r352, [%rd6+8];
	add.s32 	%r883, %r352, %r883;
$L__BB1_17:
	shl.b32 	%r353, %r870, 2;
	mov.u32 	%r354, _ZZ9Kernel_52PiS_S_S_iiiiiiiiiE3Sum;
	add.s32 	%r355, %r354, %r353;
	st.shared.u32 	[%r355], %r883;
	add.s32 	%r870, %r870, %r4;
	setp.lt.s32 	%p17, %r870, %r277;
	@%p17 bra 	$L__BB1_4;
$L__BB1_18:
	bar.sync 	0;
	@%p18 bra 	$L__BB1_59;
	setp.lt.u32 	%p19, %r277, 8;
	mov.b32 	%r901, 0;
	mov.b32 	%r886, 10000;
	@%p19 bra 	$L__BB1_38;
	mov.b32 	%r885, 0;
	mov.b32 	%r886, 10000;
$L__BB1_21:
	.pragma "nounroll";
	shl.b32 	%r360, %r885, 2;
	mov.u32 	%r361, _ZZ9Kernel_52PiS_S_S_iiiiiiiiiE3Sum;
	add.s32 	%r51, %r361, %r360;
	ld.shared.u32 	%r52, [%r51];
	setp.ge.s32 	%p20, %r52, %r886;
	@%p20 bra 	$L__BB1_23;
	st.shared.u32 	[_ZZ9Kernel_52PiS_S_S_iiiiiiiiiE10Center_Loc_$_0], %r885;
	mov.u32 	%r886, %r52;
$L__BB1_23:
	ld.shared.u32 	%r54, [%r51+4];
	setp.ge.s32 	%p21, %r54, %r886;
	@%p21 bra 	$L__BB1_25;
	add.s32 	%r362, %r885, 1;
	st.shared.u32 	[_ZZ9Kernel_52PiS_S_S_iiiiiiiiiE10Center_Loc_$_0], %r362;
	mov.u32 	%r886, %r54;
$L__BB1_25:
	ld.shared.u32 	%r56, [%r51+8];
	setp.ge.s32 	%p22, %r56, %r886;
	@%p22 bra 	$L__BB1_27;
	add.s32 	%r363, %r885, 2;
	st.shared.u32 	[_ZZ9Kernel_52PiS_S_S_iiiiiiiiiE10Center_Loc_$_0], %r363;
	mov.u32 	%r886, %r56;
$L__BB1_27:
	ld.shared.u32 	%r58, [%r51+12];
	setp.ge.s32 	%p23, %r58, %r886;
	@%p23 bra 	$L__BB1_29;
	add.s32 	%r364, %r885, 3;
	st.shared.u32 	[_ZZ9Kernel_52PiS_S_S_iiiiiiiiiE10Center_Loc_$_0], %r364;
	mov.u32 	%r886, %r58;
$L__BB1_29:
	ld.shared.u32 	%r60, [%r51+16];
	setp.ge.s32 	%p24, %r60, %r886;
	@%p24 bra 	$L__BB1_31;
	add.s32 	%r365, %r885, 4;
	st.shared.u32 	[_ZZ9Kernel_52PiS_S_S_iiiiiiiiiE10Center_Loc_$_0], %r365;
	mov.u32 	%r886, %r60;
$L__BB1_31:
	ld.shared.u32 	%r62, [%r51+20];
	setp.ge.s32 	%p25, %r62, %r886;
	@%p25 bra 	$L__BB1_33;
	add.s32 	%r366, %r885, 5;
	st.shared.u32 	[_ZZ9Kernel_52PiS_S_S_iiiiiiiiiE10Center_Loc_$_0], %r366;
	mov.u32 	%r886, %r62;
$L__BB1_33:
	ld.shared.u32 	%r64, [%r51+24];
	setp.ge.s32 	%p26, %r64, %r886;
	@%p26 bra 	$L__BB1_35;
	add.s32 	%r367, %r885, 6;
	st.shared.u32 	[_ZZ9Kernel_52PiS_S_S_iiiiiiiiiE10Center_Loc_$_0], %r367;
	mov.u32 	%r886, %r64;
$L__BB1_35:
	ld.shared.u32 	%r66, [%r51+28];
	setp.ge.s32 	%p27, %r66, %r886;
	@%p27 bra 	$L__BB1_37;
	add.s32 	%r368, %r885, 7;
	st.shared.u32 	[_ZZ9Kernel_52PiS_S_S_iiiiiiiiiE10Center_Loc_$_0], %r368;
	mov.u32 	%r886, %r66;
$L__BB1_37:
	add.s32 	%r885, %r885, 8;
	setp.ne.s32 	%p28, %r885, %r16;
	mov.u32 	%r901, %r16;
	@%p28 bra 	$L__BB1_21;
$L__BB1_38:
	setp.eq.s32 	%p29, %r9, 0;
	@%p29 bra 	$L__BB1_59;
	setp.lt.u32 	%p30, %r21, 3;
	@%p30 bra 	$L__BB1_49;
	shl.b32 	%r369, %r901, 2;
	mov.u32 	%r370, _ZZ9Kernel_52PiS_S_S_iiiiiiiiiE3Sum;
	add.s32 	%r71, %r370, %r369;
	ld.shared.u32 	%r72, [%r71];
	setp.ge.s32 	%p31, %r72, %r886;
	@%p31 bra 	$L__BB1_42;
	st.shared.u32 	[_ZZ9Kernel_52PiS_S_S_iiiiiiiiiE10Center_Loc_$_0], %r901;
	mov.u32 	%r886, %r72;
$L__BB1_42:
	ld.shared.u32 	%r74, [%r71+4];
	setp.ge.s32 	%p32, %r74, %r886;
	@%p32 bra 	$L__BB1_44;
	add.s32 	%r371, %r901, 1;
	st.shared.u32 	[_ZZ9Kernel_52PiS_S_S_iiiiiiiiiE10Center_Loc_$_0], %r371;
	mov.u32 	%r886, %r74;
$L__BB1_44:
	ld.shared.u32 	%r76, [%r71+8];
	setp.ge.s32 	%p33, %r76, %r886;
	@%p33 bra 	$L__BB1_46;
	add.s32 	%r372, %r901, 2;
	st.shared.u32 	[_ZZ9Kernel_52PiS_S_S_iiiiiiiiiE10Center_Loc_$_0], %r372;
	mov.u32 	%r886, %r76;
$L__BB1_46:
	ld.shared.u32 	%r78, [%r71+12];
	setp.ge.s32 	%p34, %r78, %r886;
	@%p34 bra 	$L__BB1_48;
	add.s32 	%r373, %r901, 3;
	st.shared.u32 	[_ZZ9Kernel_52PiS_S_S_iiiiiiiiiE10Center_Loc_$_0], %r373;
	mov.u32 	%r886, %r78;
$L__BB1_48:
	add.s32 	%r901, %r901, 4;
$L__BB1_49:
	setp.eq.s32 	%p35, %r10, 0;
	@%p35 bra 	$L__BB1_59;
	setp.eq.s32 	%p36, %r10, 1;
	@%p36 bra 	$L__BB1_56;
	shl.b32 	%r374, %r901, 2;
	mov.u32 	%r375, _ZZ9Kernel_52PiS_S_S_iiiiiiiiiE3Sum;
	add.s32 	%r83, %r375, %r374;
	ld.shared.u32 	%r84, [%r83];
	setp.ge.s32 	%p37, %r84, %r886;
	@%p37 bra 	$L__BB1_53;
	st.shared.u32 	[_ZZ9Kernel_52PiS_S_S_iiiiiiiiiE10Center_Loc_$_0], %r901;
	mov.u32 	%r886, %r84;
$L__BB1_53:
	ld.shared.u32 	%r86, [%r83+4];
	setp.ge.s32 	%p38, %r86, %r886;
	@%p38 bra 	$L__BB1_55;
	add.s32 	%r376, %r901, 1;
	st.shared.u32 	[_ZZ9Kernel_52PiS_S_S_iiiiiiiiiE10Center_Loc_$_0], %r376;
	mov.u32 	%r886, %r86;
$L__BB1_55:
	add.s32 	%r901, %r901, 2;
$L__BB1_56:
	setp.eq.s32 	%p39, %r17, 0;
	@%p39 bra 	$L__BB1_59;
	shl.b32 	%r377, %r901, 2;
	mov.u32 	%r378, _ZZ9Kernel_52PiS_S_S_iiiiiiiiiE3Sum;
	add.s32 	%r379, %r378, %r377;
	ld.shared.u32 	%r380, [%r379];
	setp.ge.s32 	%p40, %r380, %r886;
	@%p40 bra 	$L__BB1_59;
	st.shared.u32 	[_ZZ9Kernel_52PiS_S_S_iiiiiiiiiE10Center_Loc_$_0], %r901;
$L__BB1_59:
	setp.ge.s32 	%p41, %r3, %r276;
	bar.sync 	0;
	@%p41 bra 	$L__BB1_62;
	ld.shared.u32 	%r381, [_ZZ9Kernel_52PiS_S_S_iiiiiiiiiE10Center_Loc_$_0];
	mad.lo.s32 	%r382, %r869, %r277, %r381;
	mul.lo.s32 	%r91, %r5, %r382;
	mov.u32 	%r906, %r3;
$L__BB1_61:
	add.s32 	%r383, %r91, %r906;
	mul.wide.s32 	%rd20, %r383, 4;
	add.s64 	%rd21, %rd2, %rd20;
	ld.global.u32 	%r384, [%rd21];
	shl.b32 	%r385, %r906, 2;
	mov.u32 	%r386, _ZZ9Kernel_52PiS_S_S_iiiiiiiiiE10Center_Seq;
	add.s32 	%r387, %r386, %r385;
	st.shared.u32 	[%r387], %r384;
	mov.u32 	%r388, _ZZ9Kernel_52PiS_S_S_iiiiiiiiiE10Center_Rev;
	add.s32 	%r389, %r388, %r385;
	mov.b32 	%r390, 0;
	st.shared.u32 	[%r389], %r390;
	add.s32 	%r906, %r906, %r4;
	setp.lt.s32 	%p42, %r906, %r276;
	@%p42 bra 	$L__BB1_61;
$L__BB1_62:
	setp.gt.s32 	%p43, %r3, %r279;
	mov.b32 	%r391, 0;
	st.shared.u32 	[_ZZ9Kernel_52PiS_S_S_iiiiiiiiiE1L], %r391;
	@%p43 bra 	$L__BB1_67;
	mov.u32 	%r907, %r3;
$L__BB1_64:
	mul.lo.s32 	%r392, %r907, %r282;
	shl.b32 	%r393, %r907, 2;
	mov.u32 	%r394, _ZZ9Kernel_52PiS_S_S_iiiiiiiiiE1D;
	add.s32 	%r395, %r394, %r393;
	st.shared.u32 	[%r395], %r392;
	mul.lo.s32 	%r95, %r907, %r6;
	shl.b32 	%r396, %r95, 2;
	add.s32 	%r397, %r394, %r396;
	st.shared.u32 	[%r397], %r392;
	setp.lt.s32 	%p44, %r907, 1;
	@%p44 bra 	$L__BB1_66;
	add.s32 	%r398, %r907, -1;
	mov.u32 	%r400, _ZZ9Kernel_52PiS_S_S_iiiiiiiiiE1L;
	add.s32 	%r401, %r400, %r393;
	st.shared.u32 	[%r401], %r398;
	sub.s32 	%r402, %r95, %r6;
	add.s32 	%r404, %r400, %r396;
	st.shared.u32 	[%r404], %r402;
$L__BB1_66:
	add.s32 	%r907, %r907, %r4;
	setp.le.s32 	%p45, %r907, %r279;
	@%p45 bra 	$L__BB1_64;
$L__BB1_67:
	setp.ne.s32 	%p46, %r3, 0;
	bar.sync 	0;
	@%p46 bra 	$L__BB1_99;
	setp.lt.s32 	%p47, %r277, 1;
	ld.shared.u32 	%r97, [_ZZ9Kernel_52PiS_S_S_iiiiiiiiiE10Center_Loc_$_0];
	mul.lo.s32 	%r98, %r869, %r277;
	@%p47 bra 	$L__BB1_87;
	add.s32 	%r406, %r97, %r98;
	mul.wide.s32 	%rd22, %r406, 4;
	add.s64 	%rd23, %rd4, %rd22;
	ld.global.u32 	%r969, [%rd23];
	mul.lo.s32 	%r100, %r8, %r869;
	mov.b32 	%r908, 0;
	mov.b16 	%rs31, 0;
	mov.u16 	%rs32, %rs31;
$L__BB1_70:
	add.s32 	%r105, %r908, %r98;
	mul.lo.s32 	%r106, %r5, %r105;
	mul.wide.s32 	%rd24, %r105, 4;
	add.s64 	%rd25, %rd4, %rd24;
	ld.global.u32 	%r107, [%rd25];
	setp.lt.s32 	%p48, %r107, 1;
	@%p48 bra 	$L__BB1_81;
	and.b32  	%r108, %r969, 3;
	and.b32  	%r109, %r969, 2147483644;
	mov.b32 	%r910, 0;
$L__BB1_72:
	setp.lt.s32 	%p49, %r969, 1;
	@%p49 bra 	$L__BB1_80;
	setp.lt.u32 	%p50, %r969, 4;
	mul.lo.s32 	%r111, %r910, %r6;
	add.s32 	%r409, %r910, %r106;
	mul.wide.s32 	%rd26, %r409, 4;
	add.s64 	%rd27, %rd2, %rd26;
	ld.global.u32 	%r112, [%rd27];
	mov.b32 	%r912, 0;
	@%p50 bra 	$L__BB1_76;
	mov.b32 	%r911, 0;
$L__BB1_75:
	add.s32 	%r411, %r911, %r111;
	add.s32 	%r412, %r411, %r6;
	shl.b32 	%r413, %r911, 2;
	mov.u32 	%r414, _ZZ9Kernel_52PiS_S_S_iiiiiiiiiE10Center_Seq;
	add.s32 	%r415, %r414, %r413;
	ld.shared.u32 	%r416, [%r415];
	setp.eq.s32 	%p51, %r416, %r112;
	selp.b32 	%r417, %r280, %r281, %p51;
	shl.b32 	%r418, %r411, 2;
	mov.u32 	%r419, _ZZ9Kernel_52PiS_S_S_iiiiiiiiiE1D;
	add.s32 	%r420, %r419, %r418;
	ld.shared.u32 	%r421, [%r420];
	add.s32 	%r422, %r417, %r421;
	shl.b32 	%r423, %r6, 2;
	add.s32 	%r424, %r420, %r423;
	ld.shared.u32 	%r425, [%r424];
	add.s32 	%r426, %r425, %r282;
	add.s32 	%r427, %r411, 1;
	ld.shared.u32 	%r428, [%r420+4];
	add.s32 	%r429, %r428, %r282;
	setp.lt.s32 	%p52, %r426, 1000;
	min.s32 	%r430, %r426, 1000;
	selp.b32 	%r431, %r412, 0, %p52;
	setp.lt.s32 	%p53, %r429, %r430;
	min.s32 	%r432, %r429, %r430;
	selp.b32 	%r433, %r427, %r431, %p53;
	setp.lt.s32 	%p54, %r422, %r432;
	min.s32 	%r434, %r422, %r432;
	selp.b32 	%r435, %r411, %r433, %p54;
	st.shared.u32 	[%r424+4], %r434;
	shl.b32 	%r436, %r412, 2;
	mov.u32 	%r437, _ZZ9Kernel_52PiS_S_S_iiiiiiiiiE1L;
	add.s32 	%r438, %r437, %r436;
	st.shared.u32 	[%r438+4], %r435;
	add.s32 	%r439, %r412, 1;
	ld.shared.u32 	%r440, [%r415+4];
	setp.eq.s32 	%p55, %r440, %r112;
	selp.b32 	%r441, %r280, %r281, %p55;
	ld.shared.u32 	%r442, [%r420+4];
	add.s32 	%r443, %r441, %r442;
	add.s32 	%r444, %r434, %r282;
	add.s32 	%r445, %r411, 2;
	ld.shared.u32 	%r446, [%r420+8];
	add.s32 	%r447, %r446, %r282;
	setp.lt.s32 	%p56, %r444, 1000;
	min.s32 	%r448, %r444, 1000;
	selp.b32 	%r449, %r439, 0, %p56;
	setp.lt.s32 	%p57, %r447, %r448;
	min.s32 	%r450, %r447, %r448;
	selp.b32 	%r451, %r445, %r449, %p57;
	setp.lt.s32 	%p58, %r443, %r450;
	min.s32 	%r452, %r443, %r450;
	selp.b32 	%r453, %r427, %r451, %p58;
	st.shared.u32 	[%r424+8], %r452;
	st.shared.u32 	[%r438+8], %r453;
	add.s32 	%r454, %r412, 2;
	ld.shared.u32 	%r455, [%r415+8];
	setp.eq.s32 	%p59, %r455, %r112;
	selp.b32 	%r456, %r280, %r281, %p59;
	ld.shared.u32 	%r457, [%r420+8];
	add.s32 	%r458, %r456, %r457;
	add.s32 	%r459, %r452, %r282;
	add.s32 	%r460, %r411, 3;
	ld.shared.u32 	%r461, [%r420+12];
	add.s32 	%r462, %r461, %r282;
	setp.lt.s32 	%p60, %r459, 1000;
	min.s32 	%r463, %r459, 1000;
	selp.b32 	%r464, %r454, 0, %p60;
	setp.lt.s32 	%p61, %r462, %r463;
	min.s32 	%r465, %r462, %r463;
	selp.b32 	%r466, %r460, %r464, %p61;
	setp.lt.s32 	%p62, %r458, %r465;
	min.s32 	%r467, %r458, %r465;
	selp.b32 	%r468, %r445, %r466, %p62;
	st.shared.u32 	[%r424+12], %r467;
	st.shared.u32 	[%r438+12], %r468;
	add.s32 	%r469, %r412, 3;
	ld.shared.u32 	%r470, [%r415+12];
	setp.eq.s32 	%p63, %r470, %r112;
	selp.b32 	%r471, %r280, %r281, %p63;
	ld.shared.u32 	%r472, [%r420+12];
	add.s32 	%r473, %r471, %r472;
	add.s32 	%r474, %r467, %r282;
	add.s32 	%r475, %r411, 4;
	ld.shared.u32 	%r476, [%r420+16];
	add.s32 	%r477, %r476, %r282;
	setp.lt.s32 	%p64, %r474, 1000;
	min.s32 	%r478, %r474, 1000;
	selp.b32 	%r479, %r469, 0, %p64;
	setp.lt.s32 	%p65, %r477, %r478;
	min.s32 	%r480, %r477, %r478;
	selp.b32 	%r481, %r475, %r479, %p65;
	setp.lt.s32 	%p66, %r473, %r480;
	min.s32 	%r482, %r473, %r480;
	selp.b32 	%r483, %r460, %r481, %p66;
	st.shared.u32 	[%r424+16], %r482;
	st.shared.u32 	[%r438+16], %r483;
	add.s32 	%r911, %r911, 4;
	setp.ne.s32 	%p67, %r911, %r109;
	mov.u32 	%r912, %r109;
	@%p67 bra 	$L__BB1_75;
$L__BB1_76:
	setp.eq.s32 	%p68, %r108, 0;
	@%p68 bra 	$L__BB1_80;
	setp.eq.s32 	%p69, %r108, 1;
	add.s32 	%r116, %r912, %r111;
	add.s32 	%r117, %r116, %r6;
	shl.b32 	%r484, %r912, 2;
	mov.u32 	%r485, _ZZ9Kernel_52PiS_S_S_iiiiiiiiiE10Center_Seq;
	add.s32 	%r118, %r485, %r484;
	ld.shared.u32 	%r486, [%r118];
	setp.eq.s32 	%p70, %r486, %r112;
	selp.b32 	%r487, %r280, %r281, %p70;
	shl.b32 	%r488, %r116, 2;
	mov.u32 	%r489, _ZZ9Kernel_52PiS_S_S_iiiiiiiiiE1D;
	add.s32 	%r119, %r489, %r488;
	ld.shared.u32 	%r490, [%r119];
	add.s32 	%r491, %r487, %r490;
	shl.b32 	%r492, %r6, 2;
	add.s32 	%r120, %r119, %r492;
	ld.shared.u32 	%r493, [%r120];
	add.s32 	%r494, %r493, %r282;
	add.s32 	%r121, %r116, 1;
	ld.shared.u32 	%r495, [%r119+4];
	add.s32 	%r496, %r495, %r282;
	setp.lt.s32 	%p71, %r494, 1000;
	min.s32 	%r497, %r494, 1000;
	selp.b32 	%r498, %r117, 0, %p71;
	setp.lt.s32 	%p72, %r496, %r497;
	min.s32 	%r499, %r496, %r497;
	selp.b32 	%r500, %r121, %r498, %p72;
	setp.lt.s32 	%p73, %r491, %r499;
	min.s32 	%r122, %r491, %r499;
	selp.b32 	%r501, %r116, %r500, %p73;
	st.shared.u32 	[%r120+4], %r122;
	shl.b32 	%r502, %r117, 2;
	mov.u32 	%r503, _ZZ9Kernel_52PiS_S_S_iiiiiiiiiE1L;
	add.s32 	%r123, %r503, %r502;
	st.shared.u32 	[%r123+4], %r501;
	@%p69 bra 	$L__BB1_80;
	setp.eq.s32 	%p74, %r108, 2;
	add.s32 	%r504, %r117, 1;
	ld.shared.u32 	%r505, [%r118+4];
	setp.eq.s32 	%p75, %r505, %r112;
	selp.b32 	%r506, %r280, %r281, %p75;
	ld.shared.u32 	%r507, [%r119+4];
	add.s32 	%r508, %r506, %r507;
	add.s32 	%r509, %r122, %r282;
	add.s32 	%r124, %r116, 2;
	ld.shared.u32 	%r510, [%r119+8];
	add.s32 	%r511, %r510, %r282;
	setp.lt.s32 	%p76, %r509, 1000;
	min.s32 	%r512, %r509, 1000;
	selp.b32 	%r513, %r504, 0, %p76;
	setp.lt.s32 	%p77, %r511, %r512;
	min.s32 	%r514, %r511, %r512;
	selp.b32 	%r515, %r124, %r513, %p77;
	setp.lt.s32 	%p78, %r508, %r514;
	min.s32 	%r125, %r508, %r514;
	selp.b32 	%r516, %r121, %r515, %p78;
	st.shared.u32 	[%r120+8], %r125;
	st.shared.u32 	[%r123+8], %r516;
	@%p74 bra 	$L__BB1_80;
	add.s32 	%r517, %r117, 2;
	ld.shared.u32 	%r518, [%r118+8];
	setp.eq.s32 	%p79, %r518, %r112;
	selp.b32 	%r519, %r280, %r281, %p79;
	ld.shared.u32 	%r520, [%r119+8];
	add.s32 	%r521, %r519, %r520;
	add.s32 	%r522, %r125, %r282;
	add.s32 	%r523, %r116, 3;
	ld.shared.u32 	%r524, [%r119+12];
	add.s32 	%r525, %r524, %r282;
	setp.lt.s32 	%p80, %r522, 1000;
	min.s32 	%r526, %r522, 1000;
	selp.b32 	%r527, %r517, 0, %p80;
	setp.lt.s32 	%p81, %r525, %r526;
	min.s32 	%r528, %r525, %r526;
	selp.b32 	%r529, %r523, %r527, %p81;
	setp.lt.s32 	%p82, %r521, %r528;
	min.s32 	%r530, %r521, %r528;
	selp.b32 	%r531, %r124, %r529, %p82;
	st.shared.u32 	[%r120+12], %r530;
	st.shared.u32 	[%r123+12], %r531;
$L__BB1_80:
	add.s32 	%r910, %r910, 1;
	setp.ne.s32 	%p83, %r910, %r107;
	@%p83 bra 	$L__BB1_72;
$L__BB1_81:
	mad.lo.s32 	%r925, %r107, %r6, %r969;
	add.s32 	%r533, %r106, %r107;
	add.s32 	%r962, %r533, -1;
	setp.eq.s32 	%p85, %r925, 0;
	mov.pred 	%p157, 0;
	mov.b32 	%r965, 0;
	@%p85 bra 	$L__BB1_178;
	add.s32 	%r961, %r969, -1;
	mul.lo.s32 	%r130, %r105, %r279;
	mad.lo.s32 	%r131, %r908, %r279, %r100;
	setp.ne.s32 	%p86, %r908, 0;
	@%p86 bra 	$L__BB1_104;
	mov.b32 	%r963, 0;
	mov.u32 	%r965, %r963;
$L__BB1_84:
	mov.u32 	%r137, %r925;
	shl.b32 	%r765, %r137, 2;
	mov.u32 	%r766, _ZZ9Kernel_52PiS_S_S_iiiiiiiiiE1L;
	add.s32 	%r767, %r766, %r765;
	ld.shared.u32 	%r925, [%r767];
	sub.s32 	%r139, %r137, %r925;
	setp.eq.s32 	%p136, %r139, %r7;
	@%p136 bra 	$L__BB1_102;
	setp.eq.s32 	%p137, %r139, %r6;
	@%p137 bra 	$L__BB1_101;
	shl.b32 	%r768, %r961, 2;
	mov.u32 	%r769, _ZZ9Kernel_52PiS_S_S_iiiiiiiiiE10Center_Seq;
	add.s32 	%r770, %r769, %r768;
	ld.shared.u32 	%r771, [%r770];
	shl.b32 	%r772, %r965, 2;
	mov.u32 	%r773, _ZZ9Kernel_52PiS_S_S_iiiiiiiiiE10Center_Rev;
	add.s32 	%r774, %r773, %r772;
	st.shared.u32 	[%r774], %r771;
	add.s32 	%r775, %r965, %r130;
	mul.wide.s32 	%rd96, %r775, 4;
	add.s64 	%rd97, %rd3, %rd96;
	mov.b32 	%r776, 666;
	st.global.u32 	[%rd97], %r776;
	add.s32 	%r961, %r961, -1;
	bra.uni 	$L__BB1_103;
$L__BB1_87:
	setp.lt.s32 	%p147, %r279, 1;
	@%p147 bra 	$L__BB1_99;
	setp.lt.u32 	%p148, %r11, 7;
	mul.lo.s32 	%r101, %r8, %r869;
	mul.lo.s32 	%r102, %r97, %r279;
	mov.b32 	%r972, 0;
	@%p148 bra 	$L__BB1_91;
	mov.b32 	%r970, 0;
$L__BB1_90:
	.pragma "nounroll";
	add.s32 	%r819, %r970, %r101;
	mul.wide.s32 	%rd106, %r819, 4;
	add.s64 	%rd107, %rd3, %rd106;
	ld.global.u32 	%r820, [%rd107];
	shl.b32 	%r821, %r970, 2;
	mov.u32 	%r822, _ZZ9Kernel_52PiS_S_S_iiiiiiiiiE10Center_Rev;
	add.s32 	%r823, %r822, %r821;
	ld.shared.u32 	%r824, [%r823];
	st.global.u32 	[%rd107], %r824;
	mul.wide.s32 	%rd108, %r102, 4;
	add.s64 	%rd109, %rd107, %rd108;
	st.global.u32 	[%rd109], %r820;
	ld.global.u32 	%r825, [%rd107+4];
	ld.shared.u32 	%r826, [%r823+4];
	st.global.u32 	[%rd107+4], %r826;
	st.global.u32 	[%rd109+4], %r825;
	ld.global.u32 	%r827, [%rd107+8];
	ld.shared.u32 	%r828, [%r823+8];
	st.global.u32 	[%rd107+8], %r828;
	st.global.u32 	[%rd109+8], %r827;
	ld.global.u32 	%r829, [%rd107+12];
	ld.shared.u32 	%r830, [%r823+12];
	st.global.u32 	[%rd107+12], %r830;
	st.global.u32 	[%rd109+12], %r829;
	ld.global.u32 	%r831, [%rd107+16];
	ld.shared.u32 	%r832, [%r823+16];
	st.global.u32 	[%rd107+16], %r832;
	st.global.u32 	[%rd109+16], %r831;
	ld.global.u32 	%r833, [%rd107+20];
	ld.shared.u32 	%r834, [%r823+20];
	st.global.u32 	[%rd107+20], %r834;
	st.global.u32 	[%rd109+20], %r833;
	ld.global.u32 	%r835, [%rd107+24];
	ld.shared.u32 	%r836, [%r823+24];
	st.global.u32 	[%rd107+24], %r836;
	st.global.u32 	[%rd109+24], %r835;
	ld.global.u32 	%r837, [%rd107+28];
	ld.shared.u32 	%r838, [%r823+28];
	st.global.u32 	[%rd107+28], %r838;
	st.global.u32 	[%rd109+28], %r837;
	add.s32 	%r970, %r970, 8;
	setp.ne.s32 	%p149, %r970, %r18;
	mov.u32 	%r972, %r18;
	@%p149 bra 	$L__BB1_90;
$L__BB1_91:
	setp.eq.s32 	%p150, %r13, 0;
	@%p150 bra 	$L__BB1_99;
	add.s32 	%r839, %r13, -1;
	setp.lt.u32 	%p151, %r839, 3;
	@%p151 bra 	$L__BB1_94;
	add.s32 	%r840, %r972, %r101;
	mul.wide.s32 	%rd110, %r840, 4;
	add.s64 	%rd111, %rd3, %rd110;
	ld.global.u32 	%r841, [%rd111];
	shl.b32 	%r842, %r972, 2;
	mov.u32 	%r843, _ZZ9Kernel_52PiS_S_S_iiiiiiiiiE10Center_Rev;
	add.s32 	%r844, %r843, %r842;
	ld.shared.u32 	%r845, [%r844];
	st.global.u32 	[%rd111], %r845;
	mul.wide.s32 	%rd112, %r102, 4;
	add.s64 	%rd113, %rd111, %rd112;
	st.global.u32 	[%rd113], %r841;
	ld.global.u32 	%r846, [%rd111+4];
	ld.shared.u32 	%r847, [%r844+4];
	st.global.u32 	[%rd111+4], %r847;
	st.global.u32 	[%rd113+4], %r846;
	ld.global.u32 	%r848, [%rd111+8];
	ld.shared.u32 	%r849, [%r844+8];
	st.global.u32 	[%rd111+8], %r849;
	st.global.u32 	[%rd113+8], %r848;
	ld.global.u32 	%r850, [%rd111+12];
	ld.shared.u32 	%r851, [%r844+12];
	st.global.u32 	[%rd111+12], %r851;
	st.global.u32 	[%rd113+12], %r850;
	add.s32 	%r972, %r972, 4;
$L__BB1_94:
	and.b32  	%r852, %r279, 3;
	setp.eq.s32 	%p152, %r852, 0;
	@%p152 bra 	$L__BB1_99;
	setp.eq.s32 	%p153, %r852, 1;
	@%p153 bra 	$L__BB1_97;
	add.s32 	%r853, %r972, %r101;
	mul.wide.s32 	%rd114, %r853, 4;
	add.s64 	%rd115, %rd3, %rd114;
	ld.global.u32 	%r854, [%rd115];
	shl.b32 	%r855, %r972, 2;
	mov.u32 	%r856, _ZZ9Kernel_52PiS_S_S_iiiiiiiiiE10Center_Rev;
	add.s32 	%r857, %r856, %r855;
	ld.shared.u32 	%r858, [%r857];
	st.global.u32 	[%rd115], %r858;
	mul.wide.s32 	%rd116, %r102, 4;
	add.s64 	%rd117, %rd115, %rd116;
	st.global.u32 	[%rd117], %r854;
	ld.global.u32 	%r859, [%rd115+4];
	ld.shared.u32 	%r860, [%r857+4];
	st.global.u32 	[%rd115+4], %r860;
	st.global.u32 	[%rd117+4], %r859;
	add.s32 	%r972, %r972, 2;
$L__BB1_97:
	and.b32  	%r861, %r279, 1;
	setp.eq.b32 	%p154, %r861, 1;
	not.pred 	%p155, %p154;
	@%p155 bra 	$L__BB1_99;
	add.s32 	%r862, %r972, %r101;
	mul.wide.s32 	%rd118, %r862, 4;
	add.s64 	%rd119, %rd3, %rd118;
	ld.global.u32 	%r863, [%rd119];
	shl.b32 	%r864, %r972, 2;
	mov.u32 	%r865, _ZZ9Kernel_52PiS_S_S_iiiiiiiiiE10Center_Rev;
	add.s32 	%r866, %r865, %r864;
	ld.shared.u32 	%r867, [%r866];
	st.global.u32 	[%rd119], %r867;
	mul.wide.s32 	%rd120, %r102, 4;
	add.s64 	%rd121, %rd119, %rd120;
	st.global.u32 	[%rd121], %r863;
$L__BB1_99:
	bar.sync 	0;
	mov.u32 	%r868, %nctaid.x;
	add.s32 	%r869, %r869, %r868;
	setp.lt.s32 	%p156, %r869, %r2;
	@%p156 bra 	$L__BB1_2;
$L__BB1_100:
	ret;
$L__BB1_101:
	shl.b32 	%r778, %r965, 2;
	mov.u32 	%r779, _ZZ9Kernel_52PiS_S_S_iiiiiiiiiE10Center_Rev;
	add.s32 	%r780, %r779, %r778;
	mov.b32 	%r781, 666;
	st.shared.u32 	[%r780], %r781;
	mul.wide.s32 	%rd98, %r962, 4;
	add.s64 	%rd99, %rd2, %rd98;
	ld.global.u32 	%r782, [%rd99];
	add.s32 	%r783, %r131, %r965;
	mul.wide.s32 	%rd100, %r783, 4;
	add.s64 	%rd101, %rd3, %rd100;
	st.global.u32 	[%rd101], %r782;
	add.s32 	%r962, %r962, -1;
	mov.b32 	%r963, 1;
	bra.uni 	$L__BB1_103;
$L__BB1_102:
	shl.b32 	%r784, %r961, 2;
	mov.u32 	%r785, _ZZ9Kernel_52PiS_S_S_iiiiiiiiiE10Center_Seq;
	add.s32 	%r786, %r785, %r784;
	ld.shared.u32 	%r787, [%r786];
	shl.b32 	%r788, %r965, 2;
	mov.u32 	%r789, _ZZ9Kernel_52PiS_S_S_iiiiiiiiiE10Center_Rev;
	add.s32 	%r790, %r789, %r788;
	st.shared.u32 	[%r790], %r787;
	mul.wide.s32 	%rd102, %r962, 4;
	add.s64 	%rd103, %rd2, %rd102;
	ld.global.u32 	%r791, [%rd103];
	add.s32 	%r792, %r965, %r130;
	mul.wide.s32 	%rd104, %r792, 4;
	add.s64 	%rd105, %rd3, %rd104;
	st.global.u32 	[%rd105], %r791;
	add.s32 	%r962, %r962, -1;
	add.s32 	%r961, %r961, -1;
$L__BB1_103:
	add.s32 	%r965, %r965, 1;
	setp.eq.s32 	%p138, %r925, 0;
	@%p138 bra 	$L__BB1_177;
	bra.uni 	$L__BB1_84;
$L__BB1_104:
	and.b32  	%r132, %r908, 2147483640;
	mov.b32 	%r963, 0;
	mov.b16 	%rs33, 0;
	mov.u16 	%rs34, %rs33;
	mov.u16 	%rs35, %rs33;
	mov.u32 	%r965, %r963;
$L__BB1_105:
	mov.u32 	%r152, %r925;
	xor.b16  	%rs22, %rs33, 3;
	add.s16 	%rs9, %rs22, %rs1;
	not.b16 	%rs23, %rs34;
	add.s16 	%rs24, %rs23, %rs1;
	cvt.u32.u16 	%r535, %rs24;
	and.b32  	%r153, %r535, 7;
	add.s32 	%r154, %r153, -1;
	sub.s32 	%r155, %r11, %r965;
	sub.s32 	%r156, %r12, %r965;
	sub.s16 	%rs25, %rs1, %rs34;
	cvt.u32.u16 	%r536, %rs25;
	and.b32  	%r157, %r536, 7;
	add.s32 	%r158, %r157, -1;
	sub.s16 	%rs26, %rs1, %rs35;
	cvt.u32.u16 	%r537, %rs26;
	and.b32  	%r159, %r537, 15;
	add.s32 	%r160, %r159, -1;
	sub.s32 	%r161, %r279, %r965;
	shl.b32 	%r538, %r152, 2;
	mov.u32 	%r539, _ZZ9Kernel_52PiS_S_S_iiiiiiiiiE1L;
	add.s32 	%r540, %r539, %r538;
	ld.shared.u32 	%r925, [%r540];
	sub.s32 	%r163, %r152, %r925;
	setp.ne.s32 	%p87, %r163, %r7;
	@%p87 bra 	$L__BB1_107;
	shl.b32 	%r755, %r961, 2;
	mov.u32 	%r756, _ZZ9Kernel_52PiS_S_S_iiiiiiiiiE10Center_Seq;
	add.s32 	%r757, %r756, %r755;
	ld.shared.u32 	%r758, [%r757];
	shl.b32 	%r759, %r965, 2;
	mov.u32 	%r760, _ZZ9Kernel_52PiS_S_S_iiiiiiiiiE10Center_Rev;
	add.s32 	%r761, %r760, %r759;
	st.shared.u32 	[%r761], %r758;
	mul.wide.s32 	%rd92, %r962, 4;
	add.s64 	%rd93, %rd2, %rd92;
	ld.global.u32 	%r762, [%rd93];
	add.s32 	%r763, %r965, %r130;
	mul.wide.s32 	%rd94, %r763, 4;
	add.s64 	%rd95, %rd3, %rd94;
	st.global.u32 	[%rd95], %r762;
	add.s32 	%r962, %r962, -1;
	add.s32 	%r961, %r961, -1;
	bra.uni 	$L__BB1_176;
$L__BB1_107:
	setp.ne.s32 	%p88, %r163, %r6;
	@%p88 bra 	$L__BB1_188;
	shl.b32 	%r550, %r965, 2;
	mov.u32 	%r551, _ZZ9Kernel_52PiS_S_S_iiiiiiiiiE10Center_Rev;
	add.s32 	%r552, %r551, %r550;
	mov.b32 	%r553, 666;
	st.shared.u32 	[%r552], %r553;
	mul.wide.s32 	%rd30, %r962, 4;
	add.s64 	%rd31, %rd2, %rd30;
	ld.global.u32 	%r554, [%rd31];
	add.s32 	%r555, %r131, %r965;
	mul.wide.s32 	%rd32, %r555, 4;
	add.s64 	%rd33, %rd3, %rd32;
	st.global.u32 	[%rd33], %r554;
	add.s32 	%r962, %r962, -1;
	setp.le.s32 	%p89, %r279, %r965;
	add.s32 	%r167, %r965, %r100;
	add.s32 	%r168, %r965, 1;
	@%p89 bra 	$L__BB1_151;
	setp.lt.s32 	%p107, %r168, %r279;
	@%p107 bra 	$L__BB1_125;
	and.b32  	%r169, %r161, 15;
	and.b32  	%r170, %r161, -16;
	and.b32  	%r171, %r159, 7;
	and.b32  	%r172, %r157, 3;
	mov.b32 	%r941, 0;
$L__BB1_111:
	setp.lt.u32 	%p108, %r155, 15;
	mad.lo.s32 	%r210, %r941, %r279, %r100;
	mov.u32 	%r944, %r965;
	@%p108 bra 	$L__BB1_114;
	mov.b32 	%r943, 0;
	mov.u32 	%r944, %r965;
$L__BB1_113:
	.pragma "nounroll";
	add.s32 	%r619, %r210, %r944;
	mul.wide.s32 	%rd66, %r619, 4;
	add.s64 	%rd67, %rd3, %rd66;
	ld.global.u32 	%r620, [%rd67];
	shl.b32 	%r621, %r944, 2;
	mov.u32 	%r622, _ZZ9Kernel_52PiS_S_S_iiiiiiiiiE19Kernel_5_out_shared;
	add.s32 	%r623, %r622, %r621;
	st.shared.u32 	[%r623], %r620;
	ld.global.u32 	%r624, [%rd67+4];
	st.shared.u32 	[%r623+4], %r624;
	ld.global.u32 	%r625, [%rd67+8];
	st.shared.u32 	[%r623+8], %r625;
	ld.global.u32 	%r626, [%rd67+12];
	st.shared.u32 	[%r623+12], %r626;
	ld.global.u32 	%r627, [%rd67+16];
	st.shared.u32 	[%r623+16], %r627;
	ld.global.u32 	%r628, [%rd67+20];
	st.shared.u32 	[%r623+20], %r628;
	ld.global.u32 	%r629, [%rd67+24];
	st.shared.u32 	[%r623+24], %r629;
	ld.global.u32 	%r630, [%rd67+28];
	st.shared.u32 	[%r623+28], %r630;
	ld.global.u32 	%r631, [%rd67+32];
	st.shared.u32 	[%r623+32], %r631;
	ld.global.u32 	%r632, [%rd67+36];
	st.shared.u32 	[%r623+36], %r632;
	ld.global.u32 	%r633, [%rd67+40];
	st.shared.u32 	[%r623+40], %r633;
	ld.global.u32 	%r634, [%rd67+44];
	st.shared.u32 	[%r623+44], %r634;
	ld.global.u32 	%r635, [%rd67+48];
	st.shared.u32 	[%r623+48], %r635;
	ld.global.u32 	%r636, [%rd67+52];
	st.shared.u32 	[%r623+52], %r636;
	ld.global.u32 	%r637, [%rd67+56];
	st.shared.u32 	[%r623+56], %r637;
	ld.global.u32 	%r638, [%rd67+60];
	st.shared.u32 	[%r623+60], %r638;
	add.s32 	%r944, %r944, 16;
	add.s32 	%r943, %r943, 16;
	setp.ne.s32 	%p109, %r943, %r170;
	@%p109 bra 	$L__BB1_113;
$L__BB1_114:
	setp.eq.s32 	%p110, %r169, 0;
	@%p110 bra 	$L__BB1_124;
	setp.lt.u32 	%p111, %r160, 7;
	@%p111 bra 	$L__BB1_117;
	add.s32 	%r639, %r210, %r944;
	mul.wide.s32 	%rd68, %r639, 4;
	add.s64 	%rd69, %rd3, %rd68;
	ld.global.u32 	%r640, [%rd69];
	shl.b32 	%r641, %r944, 2;
	mov.u32 	%r642, _ZZ9Kernel_52PiS_S_S_iiiiiiiiiE19Kernel_5_out_shared;
	add.s32 	%r643, %r642, %r641;
	st.shared.u32 	[%r643], %r640;
	ld.global.u32 	%r644, [%rd69+4];
	st.shared.u32 	[%r643+4], %r644;
	ld.global.u32 	%r645, [%rd69+8];
	st.shared.u32 	[%r643+8], %r645;
	ld.global.u32 	%r646, [%rd69+12];
	st.shared.u32 	[%r643+12], %r646;
	ld.global.u32 	%r647, [%rd69+16];
	st.shared.u32 	[%r643+16], %r647;
	ld.global.u32 	%r648, [%rd69+20];
	st.shared.u32 	[%r643+20], %r648;
	ld.global.u32 	%r649, [%rd69+24];
	st.shared.u32 	[%r643+24], %r649;
	ld.global.u32 	%r650, [%rd69+28];
	st.shared.u32 	[%r643+28], %r650;
	add.s32 	%r944, %r944, 8;
$L__BB1_117:
	setp.eq.s32 	%p112, %r171, 0;
	@%p112 bra 	$L__BB1_124;
	setp.lt.u32 	%p113, %r158, 3;
	@%p113 bra 	$L__BB1_120;
	add.s32 	%r651, %r210, %r944;
	mul.wide.s32 	%rd70, %r651, 4;
	add.s64 	%rd71, %rd3, %rd70;
	ld.global.u32 	%r652, [%rd71];
	shl.b32 	%r653, %r944, 2;
	mov.u32 	%r654, _ZZ9Kernel_52PiS_S_S_iiiiiiiiiE19Kernel_5_out_shared;
	add.s32 	%r655, %r654, %r653;
	st.shared.u32 	[%r655], %r652;
	ld.global.u32 	%r656, [%rd71+4];
	st.shared.u32 	[%r655+4], %r656;
	ld.global.u32 	%r657, [%rd71+8];
	st.shared.u32 	[%r655+8], %r657;
	ld.global.u32 	%r658, [%rd71+12];
	st.shared.u32 	[%r655+12], %r658;
	add.s32 	%r944, %r944, 4;
$L__BB1_120:
	setp.eq.s32 	%p114, %r172, 0;
	@%p114 bra 	$L__BB1_124;
	setp.eq.s32 	%p115, %r172, 1;
	add.s32 	%r659, %r210, %r944;
	mul.wide.s32 	%rd72, %r659, 4;
	add.s64 	%rd8, %rd3, %rd72;
	ld.global.u32 	%r660, [%rd8];
	shl.b32 	%r661, %r944, 2;
	mov.u32 	%r662, _ZZ9Kernel_52PiS_S_S_iiiiiiiiiE19Kernel_5_out_shared;
	add.s32 	%r220, %r662, %r661;
	st.shared.u32 	[%r220], %r660;
	@%p115 bra 	$L__BB1_124;
	setp.eq.s32 	%p116, %r172, 2;
	ld.global.u32 	%r663, [%rd8+4];
	st.shared.u32 	[%r220+4], %r663;
	@%p116 bra 	$L__BB1_124;
	ld.global.u32 	%r664, [%rd8+8];
	st.shared.u32 	[%r220+8], %r664;
$L__BB1_124:
	add.s32 	%r666, %r210, %r965;
	mul.wide.s32 	%rd73, %r666, 4;
	add.s64 	%rd74, %rd3, %rd73;
	mov.b32 	%r667, 666;
	st.global.u32 	[%rd74], %r667;
	add.s32 	%r941, %r941, 1;
	setp.eq.s32 	%p117, %r941, %r908;
	mov.b32 	%r963, 1;
	@%p117 bra 	$L__BB1_176;
	bra.uni 	$L__BB1_111;
$L__BB1_125:
	and.b32  	%r173, %r161, 15;
	and.b32  	%r174, %r161, -16;
	and.b32  	%r175, %r159, 7;
	and.b32  	%r176, %r157, 3;
	and.b32  	%r177, %r155, 7;
	and.b32  	%r178, %r155, -8;
	and.b32  	%r179, %r153, 3;
	and.b16  	%rs10, %rs9, 1;
	mov.b32 	%r926, 0;
$L__BB1_126:
	setp.lt.u32 	%p118, %r155, 15;
	mad.lo.s32 	%r181, %r926, %r279, %r100;
	mov.u32 	%r938, %r965;
	@%p118 bra 	$L__BB1_129;
	mov.b32 	%r928, 0;
	mov.u32 	%r938, %r965;
$L__BB1_128:
	.pragma "nounroll";
	add.s32 	%r670, %r181, %r938;
	mul.wide.s32 	%rd75, %r670, 4;
	add.s64 	%rd76, %rd3, %rd75;
	ld.global.u32 	%r671, [%rd76];
	shl.b32 	%r672, %r938, 2;
	mov.u32 	%r673, _ZZ9Kernel_52PiS_S_S_iiiiiiiiiE19Kernel_5_out_shared;
	add.s32 	%r674, %r673, %r672;
	st.shared.u32 	[%r674], %r671;
	ld.global.u32 	%r675, [%rd76+4];
	st.shared.u32 	[%r674+4], %r675;
	ld.global.u32 	%r676, [%rd76+8];
	st.shared.u32 	[%r674+8], %r676;
	ld.global.u32 	%r677, [%rd76+12];
	st.shared.u32 	[%r674+12], %r677;
	ld.global.u32 	%r678, [%rd76+16];
	st.shared.u32 	[%r674+16], %r678;
	ld.global.u32 	%r679, [%rd76+20];
	st.shared.u32 	[%r674+20], %r679;
	ld.global.u32 	%r680, [%rd76+24];
	st.shared.u32 	[%r674+24], %r680;
	ld.global.u32 	%r681, [%rd76+28];
	st.shared.u32 	[%r674+28], %r681;
	ld.global.u32 	%r682, [%rd76+32];
	st.shared.u32 	[%r674+32], %r682;
	ld.global.u32 	%r683, [%rd76+36];
	st.shared.u32 	[%r674+36], %r683;
	ld.global.u32 	%r684, [%rd76+40];
	st.shared.u32 	[%r674+40], %r684;
	ld.global.u32 	%r685, [%rd76+44];
	st.shared.u32 	[%r674+44], %r685;
	ld.global.u32 	%r686, [%rd76+48];
	st.shared.u32 	[%r674+48], %r686;
	ld.global.u32 	%r687, [%rd76+52];
	st.shared.u32 	[%r674+52], %r687;
	ld.global.u32 	%r688, [%rd76+56];
	st.shared.u32 	[%r674+56], %r688;
	ld.global.u32 	%r689, [%rd76+60];
	st.shared.u32 	[%r674+60], %r689;
	add.s32 	%r938, %r938, 16;
	add.s32 	%r928, %r928, 16;
	setp.eq.s32 	%p119, %r928, %r174;
	@%p119 bra 	$L__BB1_129;
	bra.uni 	$L__BB1_128;
$L__BB1_129:
	setp.eq.s32 	%p120, %r173, 0;
	@%p120 bra 	$L__BB1_139;
	setp.lt.u32 	%p121, %r160, 7;
	@%p121 bra 	$L__BB1_132;
	add.s32 	%r690, %r181, %r938;
	mul.wide.s32 	%rd77, %r690, 4;
	add.s64 	%rd78, %rd3, %rd77;
	ld.global.u32 	%r691, [%rd78];
	shl.b32 	%r692, %r938, 2;
	mov.u32 	%r693, _ZZ9Kernel_52PiS_S_S_iiiiiiiiiE19Kernel_5_out_shared;
	add.s32 	%r694, %r693, %r692;
	st.shared.u32 	[%r694], %r691;
	ld.global.u32 	%r695, [%rd78+4];
	st.shared.u32 	[%r694+4], %r695;
	ld.global.u32 	%r696, [%rd78+8];
	st.shared.u32 	[%r694+8], %r696;
	ld.global.u32 	%r697, [%rd78+12];
	st.shared.u32 	[%r694+12], %r697;
	ld.global.u32 	%r698, [%rd78+16];
	st.shared.u32 	[%r694+16], %r698;
	ld.global.u32 	%r699, [%rd78+20];
	st.shared.u32 	[%r694+20], %r699;
	ld.global.u32 	%r700, [%rd78+24];
	st.shared.u32 	[%r694+24], %r700;
	ld.global.u32 	%r701, [%rd78+28];
	st.shared.u32 	[%r694+28], %r701;
	add.s32 	%r938, %r938, 8;
$L__BB1_132:
	setp.eq.s32 	%p122, %r175, 0;
	@%p122 bra 	$L__BB1_139;
	setp.lt.u32 	%p123, %r158, 3;
	@%p123 bra 	$L__BB1_135;
	add.s32 	%r702, %r181, %r938;
	mul.wide.s32 	%rd79, %r702, 4;
	add.s64 	%rd80, %rd3, %rd79;
	ld.global.u32 	%r703, [%rd80];
	shl.b32 	%r704, %r938, 2;
	mov.u32 	%r705, _ZZ9Kernel_52PiS_S_S_iiiiiiiiiE19Kernel_5_out_shared;
	add.s32 	%r706, %r705, %r704;
	st.shared.u32 	[%r706], %r703;
	ld.global.u32 	%r707, [%rd80+4];
	st.shared.u32 	[%r706+4], %r707;
	ld.global.u32 	%r708, [%rd80+8];
	st.shared.u32 	[%r706+8], %r708;
	ld.global.u32 	%r709, [%rd80+12];
	st.shared.u32 	[%r706+12], %r709;
	add.s32 	%r938, %r938, 4;
$L__BB1_135:
	setp.eq.s32 	%p124, %r176, 0;
	@%p124 bra 	$L__BB1_139;
	setp.eq.s32 	%p125, %r176, 1;
	add.s32 	%r710, %r181, %r938;
	mul.wide.s32 	%rd81, %r710, 4;
	add.s64 	%rd7, %rd3, %rd81;
	ld.global.u32 	%r711, [%rd7];
	shl.b32 	%r712, %r938, 2;
	mov.u32 	%r713, _ZZ9Kernel_52PiS_S_S_iiiiiiiiiE19Kernel_5_out_shared;
	add.s32 	%r208, %r713, %r712;
	st.shared.u32 	[%r208], %r711;
	@%p125 bra 	$L__BB1_139;
	setp.eq.s32 	%p126, %r176, 2;
	ld.global.u32 	%r714, [%rd7+4];
	st.shared.u32 	[%r208+4], %r714;
	@%p126 bra 	$L__BB1_139;
	ld.global.u32 	%r715, [%rd7+8];
	st.shared.u32 	[%r208+8], %r715;
$L__BB1_139:
	setp.lt.u32 	%p127, %r156, 7;
	add.s32 	%r716, %r181, %r965;
	mul.wide.s32 	%rd82, %r716, 4;
	add.s64 	%rd83, %rd3, %rd82;
	mov.b32 	%r717, 666;
	st.global.u32 	[%rd83], %r717;
	mov.u32 	%r932, %r168;
	mov.u32 	%r933, %r965;
	@%p127 bra 	$L__BB1_142;
	mov.b32 	%r931, 0;
	mov.u32 	%r932, %r168;
	mov.u32 	%r933, %r965;
$L__BB1_141:
	.pragma "nounroll";
	shl.b32 	%r719, %r933, 2;
	mov.u32 	%r720, _ZZ9Kernel_52PiS_S_S_iiiiiiiiiE19Kernel_5_out_shared;
	add.s32 	%r721, %r720, %r719;
	ld.shared.u32 	%r722, [%r721];
	add.s32 	%r723, %r181, %r932;
	mul.wide.s32 	%rd84, %r723, 4;
	add.s64 	%rd85, %rd3, %rd84;
	st.global.u32 	[%rd85], %r722;
	ld.shared.u32 	%r724, [%r721+4];
	st.global.u32 	[%rd85+4], %r724;
	ld.shared.u32 	%r725, [%r721+8];
	st.global.u32 	[%rd85+8], %r725;
	ld.shared.u32 	%r726, [%r721+12];
	st.global.u32 	[%rd85+12], %r726;
	ld.shared.u32 	%r727, [%r721+16];
	st.global.u32 	[%rd85+16], %r727;
	ld.shared.u32 	%r728, [%r721+20];
	st.global.u32 	[%rd85+20], %r728;
	ld.shared.u32 	%r729, [%r721+24];
	st.global.u32 	[%rd85+24], %r729;
	add.s32 	%r933, %r932, 7;
	ld.shared.u32 	%r730, [%r721+28];
	st.global.u32 	[%rd85+28], %r730;
	add.s32 	%r932, %r932, 8;
	add.s32 	%r931, %r931, 8;
	setp.ne.s32 	%p128, %r931, %r178;
	@%p128 bra 	$L__BB1_141;
$L__BB1_142:
	setp.eq.s32 	%p129, %r177, 0;
	@%p129 bra 	$L__BB1_150;
	setp.lt.u32 	%p130, %r154, 3;
	@%p130 bra 	$L__BB1_145;
	shl.b32 	%r731, %r933, 2;
	mov.u32 	%r732, _ZZ9Kernel_52PiS_S_S_iiiiiiiiiE19Kernel_5_out_shared;
	add.s32 	%r733, %r732, %r731;
	ld.shared.u32 	%r734, [%r733];
	add.s32 	%r735, %r181, %r932;
	mul.wide.s32 	%rd86, %r735, 4;
	add.s64 	%rd87, %rd3, %rd86;
	st.global.u32 	[%rd87], %r734;
	shl.b32 	%r736, %r932, 2;
	add.s32 	%r737, %r732, %r736;
	ld.shared.u32 	%r738, [%r737];
	st.global.u32 	[%rd87+4], %r738;
	ld.shared.u32 	%r739, [%r737+4];
	st.global.u32 	[%rd87+8], %r739;
	add.s32 	%r933, %r932, 3;
	ld.shared.u32 	%r740, [%r737+8];
	st.global.u32 	[%rd87+12], %r740;
	add.s32 	%r932, %r932, 4;
$L__BB1_145:
	setp.eq.s32 	%p131, %r179, 0;
	@%p131 bra 	$L__BB1_150;
	and.b16  	%rs30, %rs9, 3;
	setp.eq.s16 	%p132, %rs30, 1;
	@%p132 bra 	$L__BB1_148;
	shl.b32 	%r741, %r933, 2;
	mov.u32 	%r742, _ZZ9Kernel_52PiS_S_S_iiiiiiiiiE19Kernel_5_out_shared;
	add.s32 	%r743, %r742, %r741;
	ld.shared.u32 	%r744, [%r743];
	add.s32 	%r745, %r181, %r932;
	mul.wide.s32 	%rd88, %r745, 4;
	add.s64 	%rd89, %rd3, %rd88;
	st.global.u32 	[%rd89], %r744;
	add.s32 	%r933, %r932, 1;
	shl.b32 	%r746, %r932, 2;
	add.s32 	%r747, %r742, %r746;
	ld.shared.u32 	%r748, [%r747];
	st.global.u32 	[%rd89+4], %r748;
	add.s32 	%r932, %r932, 2;
$L__BB1_148:
	setp.eq.s16 	%p133, %rs10, 0;
	@%p133 bra 	$L__BB1_150;
	shl.b32 	%r749, %r933, 2;
	mov.u32 	%r750, _ZZ9Kernel_52PiS_S_S_iiiiiiiiiE19Kernel_5_out_shared;
	add.s32 	%r751, %r750, %r749;
	ld.shared.u32 	%r752, [%r751];
	add.s32 	%r753, %r181, %r932;
	mul.wide.s32 	%rd90, %r753, 4;
	add.s64 	%rd91, %rd3, %rd90;
	st.global.u32 	[%rd91], %r752;
$L__BB1_150:
	add.s32 	%r926, %r926, 1;
	setp.eq.s32 	%p134, %r926, %r908;
	mov.b32 	%r963, 1;
	@%p134 bra 	$L__BB1_176;
	bra.uni 	$L__BB1_126;
$L__BB1_151:
	setp.ge.s32 	%p90, %r168, %r279;
	@%p90 bra 	$L__BB1_165;
	and.b32  	%r222, %r155, 7;
	and.b32  	%r223, %r155, -8;
	and.b32  	%r224, %r153, 3;
	and.b16  	%rs11, %rs9, 1;
	mov.b32 	%r947, 0;
$L__BB1_153:
	setp.lt.u32 	%p99, %r156, 7;
	mul.lo.s32 	%r577, %r947, %r279;
	add.s32 	%r578, %r167, %r577;
	mul.wide.s32 	%rd56, %r578, 4;
	add.s64 	%rd57, %rd3, %rd56;
	mov.b32 	%r579, 666;
	st.global.u32 	[%rd57], %r579;
	add.s32 	%r226, %r577, %r100;
	mov.u32 	%r951, %r168;
	mov.u32 	%r952, %r965;
	@%p99 bra 	$L__BB1_156;
	mov.b32 	%r950, 0;
	mov.u32 	%r951, %r168;
	mov.u32 	%r952, %r965;
$L__BB1_155:
	.pragma "nounroll";
	shl.b32 	%r581, %r952, 2;
	mov.u32 	%r582, _ZZ9Kernel_52PiS_S_S_iiiiiiiiiE19Kernel_5_out_shared;
	add.s32 	%r583, %r582, %r581;
	ld.shared.u32 	%r584, [%r583];
	add.s32 	%r585, %r226, %r951;
	mul.wide.s32 	%rd58, %r585, 4;
	add.s64 	%rd59, %rd3, %rd58;
	st.global.u32 	[%rd59], %r584;
	ld.shared.u32 	%r586, [%r583+4];
	st.global.u32 	[%rd59+4], %r586;
	ld.shared.u32 	%r587, [%r583+8];
	st.global.u32 	[%rd59+8], %r587;
	ld.shared.u32 	%r588, [%r583+12];
	st.global.u32 	[%rd59+12], %r588;
	ld.shared.u32 	%r589, [%r583+16];
	st.global.u32 	[%rd59+16], %r589;
	ld.shared.u32 	%r590, [%r583+20];
	st.global.u32 	[%rd59+20], %r590;
	ld.shared.u32 	%r591, [%r583+24];
	st.global.u32 	[%rd59+24], %r591;
	add.s32 	%r952, %r951, 7;
	ld.shared.u32 	%r592, [%r583+28];
	st.global.u32 	[%rd59+28], %r592;
	add.s32 	%r951, %r951, 8;
	add.s32 	%r950, %r950, 8;
	setp.ne.s32 	%p100, %r950, %r223;
	@%p100 bra 	$L__BB1_155;
$L__BB1_156:
	setp.eq.s32 	%p101, %r222, 0;
	@%p101 bra 	$L__BB1_164;
	setp.lt.u32 	%p102, %r154, 3;
	@%p102 bra 	$L__BB1_159;
	shl.b32 	%r593, %r952, 2;
	mov.u32 	%r594, _ZZ9Kernel_52PiS_S_S_iiiiiiiiiE19Kernel_5_out_shared;
	add.s32 	%r595, %r594, %r593;
	ld.shared.u32 	%r596, [%r595];
	add.s32 	%r597, %r226, %r951;
	mul.wide.s32 	%rd60, %r597, 4;
	add.s64 	%rd61, %rd3, %rd60;
	st.global.u32 	[%rd61], %r596;
	shl.b32 	%r598, %r951, 2;
	add.s32 	%r599, %r594, %r598;
	ld.shared.u32 	%r600, [%r599];
	st.global.u32 	[%rd61+4], %r600;
	ld.shared.u32 	%r601, [%r599+4];
	st.global.u32 	[%rd61+8], %r601;
	add.s32 	%r952, %r951, 3;
	ld.shared.u32 	%r602, [%r599+8];
	st.global.u32 	[%rd61+12], %r602;
	add.s32 	%r951, %r951, 4;
$L__BB1_159:
	setp.eq.s32 	%p103, %r224, 0;
	@%p103 bra 	$L__BB1_164;
	and.b16  	%rs29, %rs9, 3;
	setp.eq.s16 	%p104, %rs29, 1;
	@%p104 bra 	$L__BB1_162;
	shl.b32 	%r603, %r952, 2;
	mov.u32 	%r604, _ZZ9Kernel_52PiS_S_S_iiiiiiiiiE19Kernel_5_out_shared;
	add.s32 	%r605, %r604, %r603;
	ld.shared.u32 	%r606, [%r605];
	add.s32 	%r607, %r226, %r951;
	mul.wide.s32 	%rd62, %r607, 4;
	add.s64 	%rd63, %rd3, %rd62;
	st.global.u32 	[%rd63], %r606;
	add.s32 	%r952, %r951, 1;
	shl.b32 	%r608, %r951, 2;
	add.s32 	%r609, %r604, %r608;
	ld.shared.u32 	%r610, [%r609];
	st.global.u32 	[%rd63+4], %r610;
	add.s32 	%r951, %r951, 2;
$L__BB1_162:
	setp.eq.s16 	%p105, %rs11, 0;
	@%p105 bra 	$L__BB1_164;
	shl.b32 	%r611, %r952, 2;
	mov.u32 	%r612, _ZZ9Kernel_52PiS_S_S_iiiiiiiiiE19Kernel_5_out_shared;
	add.s32 	%r613, %r612, %r611;
	ld.shared.u32 	%r614, [%r613];
	add.s32 	%r615, %r226, %r951;
	mul.wide.s32 	%rd64, %r615, 4;
	add.s64 	%rd65, %rd3, %rd64;
	st.global.u32 	[%rd65], %r614;
$L__BB1_164:
	add.s32 	%r947, %r947, 1;
	setp.eq.s32 	%p106, %r947, %r908;
	mov.b32 	%r963, 1;
	@%p106 bra 	$L__BB1_176;
	bra.uni 	$L__BB1_153;
$L__BB1_165:
	setp.lt.u32 	%p91, %r908, 8;
	mov.b32 	%r959, 0;
	@%p91 bra 	$L__BB1_168;
	mov.b32 	%r957, 0;
$L__BB1_167:
	.pragma "nounroll";
	mad.lo.s32 	%r558, %r957, %r279, %r167;
	mul.wide.s32 	%rd34, %r558, 4;
	add.s64 	%rd35, %rd3, %rd34;
	mov.b32 	%r559, 666;
	st.global.u32 	[%rd35], %r559;
	mul.wide.s32 	%rd36, %r279, 4;
	add.s64 	%rd37, %rd35, %rd36;
	st.global.u32 	[%rd37], %r559;
	add.s64 	%rd38, %rd37, %rd36;
	st.global.u32 	[%rd38], %r559;
	add.s64 	%rd39, %rd38, %rd36;
	st.global.u32 	[%rd39], %r559;
	add.s64 	%rd40, %rd39, %rd36;
	st.global.u32 	[%rd40], %r559;
	add.s64 	%rd41, %rd40, %rd36;
	st.global.u32 	[%rd41], %r559;
	add.s64 	%rd42, %rd41, %rd36;
	st.global.u32 	[%rd42], %r559;
	add.s64 	%rd43, %rd42, %rd36;
	st.global.u32 	[%rd43], %r559;
	add.s32 	%r957, %r957, 8;
	setp.eq.s32 	%p92, %r957, %r132;
	mov.u32 	%r959, %r132;
	@%p92 bra 	$L__BB1_168;
	bra.uni 	$L__BB1_167;
$L__BB1_168:
	and.b32  	%r561, %r908, 7;
	setp.eq.s32 	%p93, %r561, 0;
	mov.b32 	%r963, 1;
	@%p93 bra 	$L__BB1_176;
	cvt.u32.u16 	%r562, %rs32;
	and.b32  	%r563, %r562, 7;
	add.s32 	%r564, %r563, -1;
	setp.lt.u32 	%p94, %r564, 3;
	@%p94 bra 	$L__BB1_171;
	mad.lo.s32 	%r565, %r959, %r279, %r167;
	mul.wide.s32 	%rd44, %r565, 4;
	add.s64 	%rd45, %rd3, %rd44;
	mov.b32 	%r566, 666;
	st.global.u32 	[%rd45], %r566;
	mul.wide.s32 	%rd46, %r279, 4;
	add.s64 	%rd47, %rd45, %rd46;
	st.global.u32 	[%rd47], %r566;
	add.s64 	%rd48, %rd47, %rd46;
	st.global.u32 	[%rd48], %r566;
	add.s64 	%rd49, %rd48, %rd46;
	st.global.u32 	[%rd49], %r566;
	add.s32 	%r959, %r959, 4;
$L__BB1_171:
	and.b32  	%r569, %r562, 3;
	setp.eq.s32 	%p95, %r569, 0;
	@%p95 bra 	$L__BB1_176;
	and.b16  	%rs27, %rs31, 3;
	setp.eq.s16 	%p96, %rs27, 1;
	@%p96 bra 	$L__BB1_174;
	mad.lo.s32 	%r570, %r959, %r279, %r167;
	mul.wide.s32 	%rd50, %r570, 4;
	add.s64 	%rd51, %rd3, %rd50;
	mov.b32 	%r571, 666;
	st.global.u32 	[%rd51], %r571;
	mul.wide.s32 	%rd52, %r279, 4;
	add.s64 	%rd53, %rd51, %rd52;
	st.global.u32 	[%rd53], %r571;
	add.s32 	%r959, %r959, 2;
$L__BB1_174:
	and.b16  	%rs28, %rs31, 1;
	setp.eq.b16 	%p97, %rs28, 1;
	not.pred 	%p98, %p97;
	@%p98 bra 	$L__BB1_176;
	mad.lo.s32 	%r574, %r959, %r279, %r167;
	mul.wide.s32 	%rd54, %r574, 4;
	add.s64 	%rd55, %rd3, %rd54;
	mov.b32 	%r575, 666;
	st.global.u32 	[%rd55], %r575;
$L__BB1_176:
	add.s32 	%r965, %r965, 1;
	setp.ne.s32 	%p135, %r925, 0;
	add.s16 	%rs35, %rs35, 1;
	add.s16 	%rs34, %rs34, 1;
	add.s16 	%rs33, %rs33, 1;
	@%p135 bra 	$L__BB1_105;
$L__BB1_177:
	setp.ne.s32 	%p157, %r963, 0;
$L__BB1_178:
	not.pred 	%p139, %p157;
	@%p139 bra 	$L__BB1_187;
	setp.eq.s32 	%p140, %r965, 0;
	mov.b32 	%r969, 0;
	@%p140 bra 	$L__BB1_187;
	and.b32  	%r259, %r965, 3;
	setp.lt.u32 	%p141, %r965, 4;
	mov.b32 	%r968, 0;
	@%p141 bra 	$L__BB1_183;
	and.b32  	%r968, %r965, -4;
	mov.b32 	%r967, 0;
$L__BB1_182:
	not.b32 	%r796, %r967;
	add.s32 	%r797, %r965, %r796;
	shl.b32 	%r798, %r797, 2;
	mov.u32 	%r799, _ZZ9Kernel_52PiS_S_S_iiiiiiiiiE10Center_Rev;
	add.s32 	%r800, %r799, %r798;
	ld.shared.u32 	%r801, [%r800];
	shl.b32 	%r802, %r967, 2;
	mov.u32 	%r803, _ZZ9Kernel_52PiS_S_S_iiiiiiiiiE10Center_Seq;
	add.s32 	%r804, %r803, %r802;
	st.shared.u32 	[%r804], %r801;
	ld.shared.u32 	%r805, [%r800+-4];
	st.shared.u32 	[%r804+4], %r805;
	ld.shared.u32 	%r806, [%r800+-8];
	st.shared.u32 	[%r804+8], %r806;
	ld.shared.u32 	%r807, [%r800+-12];
	st.shared.u32 	[%r804+12], %r807;
	add.s32 	%r967, %r967, 4;
	setp.ne.s32 	%p142, %r967, %r968;
	@%p142 bra 	$L__BB1_182;
$L__BB1_183:
	setp.eq.s32 	%p143, %r259, 0;
	mov.u32 	%r969, %r965;
	@%p143 bra 	$L__BB1_187;
	not.b32 	%r808, %r968;
	add.s32 	%r809, %r965, %r808;
	shl.b32 	%r810, %r809, 2;
	mov.u32 	%r811, _ZZ9Kernel_52PiS_S_S_iiiiiiiiiE10Center_Rev;
	add.s32 	%r264, %r811, %r810;
	ld.shared.u32 	%r812, [%r264];
	shl.b32 	%r813, %r968, 2;
	mov.u32 	%r814, _ZZ9Kernel_52PiS_S_S_iiiiiiiiiE10Center_Seq;
	add.s32 	%r265, %r814, %r813;
	st.shared.u32 	[%r265], %r812;
	setp.eq.s32 	%p144, %r259, 1;
	mov.u32 	%r969, %r965;
	@%p144 bra 	$L__BB1_187;
	ld.shared.u32 	%r815, [%r264+-4];
	st.shared.u32 	[%r265+4], %r815;
	setp.eq.s32 	%p145, %r259, 2;
	mov.u32 	%r969, %r965;
	@%p145 bra 	$L__BB1_187;
	ld.shared.u32 	%r816, [%r264+-8];
	st.shared.u32 	[%r265+8], %r816;
	mov.u32 	%r969, %r965;
$L__BB1_187:
	add.s32 	%r908, %r908, 1;
	setp.eq.s32 	%p146, %r908, %r277;
	add.s16 	%rs32, %rs32, 1;
	add.s16 	%rs31, %rs31, 1;
	@%p146 bra 	$L__BB1_87;
	bra.uni 	$L__BB1_70;
$L__BB1_188:
	shl.b32 	%r541, %r961, 2;
	mov.u32 	%r542, _ZZ9Kernel_52PiS_S_S_iiiiiiiiiE10Center_Seq;
	add.s32 	%r543, %r542, %r541;
	ld.shared.u32 	%r544, [%r543];
	shl.b32 	%r545, %r965, 2;
	mov.u32 	%r546, _ZZ9Kernel_52PiS_S_S_iiiiiiiiiE10Center_Rev;
	add.s32 	%r547, %r546, %r545;
	st.shared.u32 	[%r547], %r544;
	add.s32 	%r548, %r965, %r130;
	mul.wide.s32 	%rd28, %r548, 4;
	add.s64 	%rd29, %rd3, %rd28;
	mov.b32 	%r549, 666;
	st.global.u32 	[%rd29], %r549;
	add.s32 	%r961, %r961, -1;
	bra.uni 	$L__BB1_176;

}


// ===== COMPILED SASS (sm_100) =====

	.target	sm_100

	.elftype	@"ET_EXEC"


//--------------------- .note.nv.tkinfo           --------------------------
	.section	.note.nv.tkinfo,"",@"SHT_NOTE"
	.sectionflags	@"SHF_NOTE_NV_TKINFO"
	.tkinfo
        /*0018*/ 	.word	0x00000002
        /*0030*/ 	.string	""
        /*0030*/ 	.string	"ptxas"
        /*0030*/ 	.string	"Cuda compilation tools, release 13.0, V13.0.88"
        /*0030*/ 	.string	"Build cuda_13.0.r13.0/compiler.36424714_0"
        /*0030*/ 	.string	"-arch sm_100 -m 64 "



//--------------------- .note.nv.cuinfo           --------------------------
	.section	.note.nv.cuinfo,"",@"SHT_NOTE"
	.sectionflags	@"SHF_NOTE_NV_CUINFO"
        /*0018*/ 	.short	0x0002
        /*001a*/ 	.short	0x0064
        /*001c*/ 	.short	0x0082
	.zero		2


//--------------------- .nv.info                  --------------------------
	.section	.nv.info,"",@"SHT_CUDA_INFO"
	.align	4


	//----- nvinfo : EIATTR_REGCOUNT
	.align		4
        /*0000*/ 	.byte	0x04, 0x2f
        /*0002*/ 	.short	(.L_1 - .L_0)
	.align		4
.L_0:
        /*0004*/ 	.word	index@(_Z9Kernel_51PiS_ii)
        /*0008*/ 	.word	0x00000020


	//----- nvinfo : EIATTR_FRAME_SIZE
	.align		4
.L_1:
        /*000c*/ 	.byte	0x04, 0x11
        /*000e*/ 	.short	(.L_3 - .L_2)
	.align		4
.L_2:
        /*0010*/ 	.word	index@(_Z9Kernel_51PiS_ii)
        /*0014*/ 	.word	0x00000000


	//----- nvinfo : EIATTR_REGCOUNT
	.align		4
.L_3:
        /*0018*/ 	.byte	0x04, 0x2f
        /*001a*/ 	.short	(.L_5 - .L_4)
	.align		4
.L_4:
        /*001c*/ 	.word	index@(_Z9Kernel_52PiS_S_S_iiiiiiiii)
        /*0020*/ 	.word	0x00000020


	//----- nvinfo : EIATTR_FRAME_SIZE
	.align		4
.L_5:
        /*0024*/ 	.byte	0x04, 0x11
        /*0026*/ 	.short	(.L_7 - .L_6)
	.align		4
.L_6:
        /*0028*/ 	.word	index@(_Z9Kernel_52PiS_S_S_iiiiiiiii)
        /*002c*/ 	.word	0x00000000


	//----- nvinfo : EIATTR_MIN_STACK_SIZE
	.align		4
.L_7:
        /*0030*/ 	.byte	0x04, 0x12
        /*0032*/ 	.short	(.L_9 - .L_8)
	.align		4
.L_8:
        /*0034*/ 	.word	index@(_Z9Kernel_52PiS_S_S_iiiiiiiii)
        /*0038*/ 	.word	0x00000000


	//----- nvinfo : EIATTR_MIN_STACK_SIZE
	.align		4
.L_9:
        /*003c*/ 	.byte	0x04, 0x12
        /*003e*/ 	.short	(.L_11 - .L_10)
	.align		4
.L_10:
        /*0040*/ 	.word	index@(_Z9Kernel_51PiS_ii)
        /*0044*/ 	.word	0x00000000
.L_11:


//--------------------- .nv.compat                --------------------------
	.section	.nv.compat,"",@"SHT_CUDA_COMPAT_INFO"
	.align	4
        /*0000*/ 	.byte	0x02, 0x09, 0x00, 0x00, 0x02, 0x02, 0x01, 0x00, 0x02, 0x05, 0x05, 0x00, 0x03, 0x07, 0x01, 0x01
        /*0010*/ 	.byte	0x02, 0x03, 0x00, 0x00, 0x02, 0x06, 0x01, 0x00, 0x04, 0x0b, 0x08, 0x00, 0x09, 0x00, 0x00, 0x00
        /*0020*/ 	.byte	0x00, 0x00, 0x00, 0x00


//--------------------- .nv.info._Z9Kernel_52PiS_S_S_iiiiiiiii --------------------------
	.section	.nv.info._Z9Kernel_52PiS_S_S_iiiiiiiii,"",@"SHT_CUDA_INFO"
	.sectionflags	@""
	.align	4


	//----- nvinfo : EIATTR_CUDA_API_VERSION
	.align		4
        /*0000*/ 	.byte	0x04, 0x37
        /*0002*/ 	.short	(.L_13 - .L_12)
.L_12:
        /*0004*/ 	.word	0x00000082


	//----- nvinfo : EIATTR_KPARAM_INFO
	.align		4
.L_13:
        /*0008*/ 	.byte	0x04, 0x17
        /*000a*/ 	.short	(.L_15 - .L_14)
.L_14:
        /*000c*/ 	.word	0x00000000
        /*0010*/ 	.short	0x000c
        /*0012*/ 	.short	0x0040
        /*0014*/ 	.byte	0x00, 0xf0, 0x11, 0x00


	//----- nvinfo : EIATTR_KPARAM_INFO
	.align		4
.L_15:
        /*0018*/ 	.byte	0x04, 0x17
        /*001a*/ 	.short	(.L_17 - .L_16)
.L_16:
        /*001c*/ 	.word	0x00000000
        /*0020*/ 	.short	0x000b
        /*0022*/ 	.short	0x003c
        /*0024*/ 	.byte	0x00, 0xf0, 0x11, 0x00


	//----- nvinfo : EIATTR_KPARAM_INFO
	.align		4
.L_17:
        /*0028*/ 	.byte	0x04, 0x17
        /*002a*/ 	.short	(.L_19 - .L_18)
.L_18:
        /*002c*/ 	.word	0x00000000
        /*0030*/ 	.short	0x000a
        /*0032*/ 	.short	0x0038
        /*0034*/ 	.byte	0x00, 0xf0, 0x11, 0x00


	//----- nvinfo : EIATTR_KPARAM_INFO
	.align		4
.L_19:
        /*0038*/ 	.byte	0x04, 0x17
        /*003a*/ 	.short	(.L_21 - .L_20)
.L_20:
        /*003c*/ 	.word	0x00000000
        /*0040*/ 	.short	0x0009
        /*0042*/ 	.short	0x0034
        /*0044*/ 	.byte	0x00, 0xf0, 0x11, 0x00


	//----- nvinfo : EIATTR_KPARAM_INFO
	.align		4
.L_21:
        /*0048*/ 	.byte	0x04, 0x17
        /*004a*/ 	.short	(.L_23 - .L_22)
.L_22:
        /*004c*/ 	.word	0x00000000
        /*0050*/ 	.short	0x0008
        /*0052*/ 	.short	0x0030
        /*0054*/ 	.byte	0x00, 0xf0, 0x11, 0x00


	//----- nvinfo : EIATTR_KPARAM_INFO
	.align		4
.L_23:
        /*0058*/ 	.byte	0x04, 0x17
        /*005a*/ 	.short	(.L_25 - .L_24)
.L_24:
        /*005c*/ 	.word	0x00000000
        /*0060*/ 	.short	0x0007
        /*0062*/ 	.short	0x002c
        /*0064*/ 	.byte	0x00, 0xf0, 0x11, 0x00


	//----- nvinfo : EIATTR_KPARAM_INFO
	.align		4
.L_25:
        /*0068*/ 	.byte	0x04, 0x17
        /*006a*/ 	.short	(.L_27 - .L_26)
.L_26:
        /*006c*/ 	.word	0x00000000
        /*0070*/ 	.short	0x0006
        /*0072*/ 	.short	0x0028
        /*0074*/ 	.byte	0x00, 0xf0, 0x11, 0x00


	//----- nvinfo : EIATTR_KPARAM_INFO
	.align		4
.L_27:
        /*0078*/ 	.byte	0x04, 0x17
        /*007a*/ 	.short	(.L_29 - .L_28)
.L_28:
        /*007c*/ 	.word	0x00000000
        /*0080*/ 	.short	0x0005
        /*0082*/ 	.short	0x0024
        /*0084*/ 	.byte	0x00, 0xf0, 0x11, 0x00


	//----- nvinfo : EIATTR_KPARAM_INFO
	.align		4
.L_29:
        /*0088*/ 	.byte	0x04, 0x17
        /*008a*/ 	.short	(.L_31 - .L_30)
.L_30:
        /*008c*/ 	.word	0x00000000
        /*0090*/ 	.short	0x0004
        /*0092*/ 	.short	0x0020
        /*0094*/ 	.byte	0x00, 0xf0, 0x11, 0x00


	//----- nvinfo : EIATTR_KPARAM_INFO
	.align		4
.L_31:
        /*0098*/ 	.byte	0x04, 0x17
        /*009a*/ 	.short	(.L_33 - .L_32)
.L_32:
        /*009c*/ 	.word	0x00000000
        /*00a0*/ 	.short	0x0003
        /*00a2*/ 	.short	0x0018
        /*00a4*/ 	.byte	0x00, 0xf5, 0x21, 0x00


	//----- nvinfo : EIATTR_KPARAM_INFO
	.align		4
.L_33:
        /*00a8*/ 	.byte	0x04, 0x17
        /*00aa*/ 	.short	(.L_35 - .L_34)
.L_34:
        /*00ac*/ 	.word	0x00000000
        /*00b0*/ 	.short	0x0002
        /*00b2*/ 	.short	0x0010
        /*00b4*/ 	.byte	0x00, 0xf5, 0x21, 0x00


	//----- nvinfo : EIATTR_KPARAM_INFO
	.align		4
.L_35:
        /*00b8*/ 	.byte	0x04, 0x17
        /*00ba*/ 	.short	(.L_37 - .L_36)
.L_36:
        /*00bc*/ 	.word	0x00000000
        /*00c0*/ 	.short	0x0001
        /*00c2*/ 	.short	0x0008
        /*00c4*/ 	.byte	0x00, 0xf5, 0x21, 0x00


	//----- nvinfo : EIATTR_KPARAM_INFO
	.align		4
.L_37:
        /*00c8*/ 	.byte	0x04, 0x17
        /*00ca*/ 	.short	(.L_39 - .L_38)
.L_38:
        /*00cc*/ 	.word	0x00000000
        /*00d0*/ 	.short	0x0000
        /*00d2*/ 	.short	0x0000
        /*00d4*/ 	.byte	0x00, 0xf5, 0x21, 0x00


	//----- nvinfo : EIATTR_SPARSE_MMA_MASK
	.align		4
.L_39:
        /*00d8*/ 	.byte	0x03, 0x50
        /*00da*/ 	.short	0x0000


	//----- nvinfo : EIATTR_MAXREG_COUNT
	.align		4
        /*00dc*/ 	.byte	0x03, 0x1b
        /*00de*/ 	.short	0x00ff


	//----- nvinfo : EIATTR_NUM_BARRIERS
	.align		4
        /*00e0*/ 	.byte	0x02, 0x4c
        /*00e2*/ 	.byte	0x01
	.zero		1


	//----- nvinfo : EIATTR_MERCURY_ISA_VERSION
	.align		4
        /*00e4*/ 	.byte	0x03, 0x5f
        /*00e6*/ 	.short	0x0101


	//----- nvinfo : EIATTR_VRC_CTA_INIT_COUNT
	.align		4
        /*00e8*/ 	.byte	0x02, 0x4a
	.zero		1
	.zero		1


	//----- nvinfo : EIATTR_EXIT_INSTR_OFFSETS
	.align		4
        /*00ec*/ 	.byte	0x04, 0x1c
        /*00ee*/ 	.short	(.L_41 - .L_40)


	//   ....[0]....
.L_40:
        /*00f0*/ 	.word	0x00000080


	//   ....[1]....
        /*00f4*/ 	.word	0x00006370


	//----- nvinfo : EIATTR_CRS_STACK_SIZE
	.align		4
.L_41:
        /*00f8*/ 	.byte	0x04, 0x1e
        /*00fa*/ 	.short	(.L_43 - .L_42)
.L_42:
        /*00fc*/ 	.word	0x00000000


	//----- nvinfo : EIATTR_CBANK_PARAM_SIZE
	.align		4
.L_43:
        /*0100*/ 	.byte	0x03, 0x19
        /*0102*/ 	.short	0x0044


	//----- nvinfo : EIATTR_PARAM_CBANK
	.align		4
        /*0104*/ 	.byte	0x04, 0x0a
        /*0106*/ 	.short	(.L_45 - .L_44)
	.align		4
.L_44:
        /*0108*/ 	.word	index@(.nv.constant0._Z9Kernel_52PiS_S_S_iiiiiiiii)
        /*010c*/ 	.short	0x0380
        /*010e*/ 	.short	0x0044


	//----- nvinfo : EIATTR_SW_WAR
	.align		4
.L_45:
        /*0110*/ 	.byte	0x04, 0x36
        /*0112*/ 	.short	(.L_47 - .L_46)
.L_46:
        /*0114*/ 	.word	0x00000008
.L_47:


//--------------------- .nv.info._Z9Kernel_51PiS_ii --------------------------
	.section	.nv.info._Z9Kernel_51PiS_ii,"",@"SHT_CUDA_INFO"
	.sectionflags	@""
	.align	4


	//----- nvinfo : EIATTR_CUDA_API_VERSION
	.align		4
        /*0000*/ 	.byte	0x04, 0x37
        /*0002*/ 	.short	(.L_49 - .L_48)
.L_48:
        /*0004*/ 	.word	0x00000082


	//----- nvinfo : EIATTR_KPARAM_INFO
	.align		4
.L_49:
        /*0008*/ 	.byte	0x04, 0x17
        /*000a*/ 	.short	(.L_51 - .L_50)
.L_50:
        /*000c*/ 	.word	0x00000000
        /*0010*/ 	.short	0x0003
        /*0012*/ 	.short	0x0014
        /*0014*/ 	.byte	0x00, 0xf0, 0x11, 0x00


	//----- nvinfo : EIATTR_KPARAM_INFO
	.align		4
.L_51:
        /*0018*/ 	.byte	0x04, 0x17
        /*001a*/ 	.short	(.L_53 - .L_52)
.L_52:
        /*001c*/ 	.word	0x00000000
        /*0020*/ 	.short	0x0002
        /*0022*/ 	.short	0x0010
        /*0024*/ 	.byte	0x00, 0xf0, 0x11, 0x00


	//----- nvinfo : EIATTR_KPARAM_INFO
	.align		4
.L_53:
        /*0028*/ 	.byte	0x04, 0x17
        /*002a*/ 	.short	(.L_55 - .L_54)
.L_54:
        /*002c*/ 	.word	0x00000000
        /*0030*/ 	.short	0x0001
        /*0032*/ 	.short	0x0008
        /*0034*/ 	.byte	0x00, 0xf5, 0x21, 0x00


	//----- nvinfo : EIATTR_KPARAM_INFO
	.align		4
.L_55:
        /*0038*/ 	.byte	0x04, 0x17
        /*003a*/ 	.short	(.L_57 - .L_56)
.L_56:
        /*003c*/ 	.word	0x00000000
        /*0040*/ 	.short	0x0000
        /*0042*/ 	.short	0x0000
        /*0044*/ 	.byte	0x00, 0xf5, 0x21, 0x00


	//----- nvinfo : EIATTR_SPARSE_MMA_MASK
	.align		4
.L_57:
        /*0048*/ 	.byte	0x03, 0x50
        /*004a*/ 	.short	0x0000


	//----- nvinfo : EIATTR_MAXREG_COUNT
	.align		4
        /*004c*/ 	.byte	0x03, 0x1b
        /*004e*/ 	.short	0x00ff


	//----- nvinfo : EIATTR_MERCURY_ISA_VERSION
	.align		4
        /*0050*/ 	.byte	0x03, 0x5f
        /*0052*/ 	.short	0x0101


	//----- nvinfo : EIATTR_VRC_CTA_INIT_COUNT
	.align		4
        /*0054*/ 	.byte	0x02, 0x4a
	.zero		1
	.zero		1


	//----- nvinfo : EIATTR_EXIT_INSTR_OFFSETS
	.align		4
        /*0058*/ 	.byte	0x04, 0x1c
        /*005a*/ 	.short	(.L_59 - .L_58)


	//   ....[0]....
.L_58:
        /*005c*/ 	.word	0x00000060


	//   ....[1]....
        /*0060*/ 	.word	0x00000090


	//   ....[2]....
        /*0064*/ 	.word	0x00000a00


	//----- nvinfo : EIATTR_CRS_STACK_SIZE
	.align		4
.L_59:
        /*0068*/ 	.byte	0x04, 0x1e
        /*006a*/ 	.short	(.L_61 - .L_60)
.L_60:
        /*006c*/ 	.word	0x00000000


	//----- nvinfo : EIATTR_CBANK_PARAM_SIZE
	.align		4
.L_61:
        /*0070*/ 	.byte	0x03, 0x19
        /*0072*/ 	.short	0x0018


	//----- nvinfo : EIATTR_PARAM_CBANK
	.align		4
        /*0074*/ 	.byte	0x04, 0x0a
        /*0076*/ 	.short	(.L_63 - .L_62)
	.align		4
.L_62:
        /*0078*/ 	.word	index@(.nv.constant0._Z9Kernel_51PiS_ii)
        /*007c*/ 	.short	0x0380
        /*007e*/ 	.short	0x0018


	//----- nvinfo : EIATTR_SW_WAR
	.align		4
.L_63:
        /*0080*/ 	.byte	0x04, 0x36
        /*0082*/ 	.short	(.L_65 - .L_64)
.L_64:
        /*0084*/ 	.word	0x00000008
.L_65:


//--------------------- .nv.callgraph             --------------------------
	.section	.nv.callgraph,"",@"SHT_CUDA_CALLGRAPH"
	.align	4
	.sectionentsize	8
	.align		4
        /*0000*/ 	.word	0x00000000
	.align		4
        /*0004*/ 	.word	0xffffffff
	.align		4
        /*0008*/ 	.word	0x00000000
	.align		4
        /*000c*/ 	.word	0xfffffffe
	.align		4
        /*0010*/ 	.word	0x00000000
	.align		4
        /*0014*/ 	.word	0xfffffffd
	.align		4
        /*0018*/ 	.word	0x00000000
	.align		4
        /*001c*/ 	.word	0xfffffffc


//--------------------- .text._Z9Kernel_52PiS_S_S_iiiiiiiii --------------------------
	.section	.text._Z9Kernel_52PiS_S_S_iiiiiiiii,"ax",@progbits
	.align	128
        .global         _Z9Kernel_52PiS_S_S_iiiiiiiii
        .type           _Z9Kernel_52PiS_S_S_iiiiiiiii,@function
        .size           _Z9Kernel_52PiS_S_S_iiiiiiiii,(.L_x_90 - _Z9Kernel_52PiS_S_S_iiiiiiiii)
        .other          _Z9Kernel_52PiS_S_S_iiiiiiiii,@"STO_CUDA_ENTRY STV_DEFAULT"
_Z9Kernel_52PiS_S_S_iiiiiiiii:
.text._Z9Kernel_52PiS_S_S_iiiiiiiii:
[----:B------:R-:W-:Y:S08]  /*0000*/  LDC R1, c[0x0][0x37c] ;  /* 0x0000df00ff017b82 */ /* 0x000ff00000000800 */
[----:B------:R-:W0:Y:S01]  /*0010*/  S2UR UR10, SR_CTAID.X ;  /* 0x00000000000a79c3 */ /* 0x000e220000002500 */
[----:B------:R-:W0:Y:S01]  /*0020*/  LDCU UR4, c[0x0][0x3b0] ;  /* 0x00007600ff0477ac */ /* 0x000e220008000800 */
[----:B------:R-:W0:Y:S02]  /*0030*/  LDCU UR5, c[0x0][0x3ac] ;  /* 0x00007580ff0577ac */ /* 0x000e240008000800 */
[----:B0-----:R-:W-:-:S02]  /*0040*/  UIMAD UR10, UR4, UR5, UR10 ;  /* 0x00000005040a72a4 */ /* 0x001fc4000f8e020a */
[----:B------:R-:W-:-:S04]  /*0050*/  UIMAD UR4, UR4, UR5, UR5 ;  /* 0x00000005040472a4 */ /* 0x000fc8000f8e0205 */
[----:B------:R-:W-:-:S06]  /*0060*/  UISETP.GE.AND UP0, UPT, UR10, UR4, UPT ;  /* 0x000000040a00728c */ /* 0x000fcc000bf06270 */
[----:B------:R-:W-:-:S13]  /*0070*/  PLOP3.LUT P0, PT, PT, PT, UP0, 0x80, 0x8 ;  /* 0x000000000008781c */ /* 0x000fda0003f0f008 */
[----:B------:R-:W-:Y:S05]  /*0080*/  @P0 EXIT ;  /* 0x000000000000094d */ /* 0x000fea0003800000 */
[----:B------:R-:W0:Y:S01]  /*0090*/  S2R R0, SR_TID.X ;  /* 0x0000000000007919 */ /* 0x000e220000002100 */
[----:B------:R-:W1:Y:S01]  /*00a0*/  LDCU.64 UR4, c[0x0][0x3a0] ;  /* 0x00007400ff0477ac */ /* 0x000e620008000a00 */
[----:B------:R-:W2:Y:S01]  /*00b0*/  LDCU.64 UR6, c[0x0][0x398] ;  /* 0x00007300ff0677ac */ /* 0x000ea20008000a00 */
[----:B------:R-:W3:Y:S01]  /*00c0*/  LDCU UR9, c[0x0][0x3b4] ;  /* 0x00007680ff0977ac */ /* 0x000ee20008000800 */
[----:B------:R-:W4:Y:S01]  /*00d0*/  LDCU UR8, c[0x0][0x3a8] ;  /* 0x00007500ff0877ac */ /* 0x000f220008000800 */
[----:B------:R-:W0:Y:S01]  /*00e0*/  LDCU.64 UR14, c[0x0][0x358] ;  /* 0x00006b00ff0e77ac */ /* 0x000e220008000a00 */
[----:B-1----:R-:W-:Y:S01]  /*00f0*/  ISETP.LT.AND P1, PT, RZ, UR5, PT ;  /* 0x00000005ff007c0c */ /* 0x002fe2000bf21270 */
[----:B------:R-:W1:Y:S01]  /*0100*/  LDCU UR16, c[0x0][0x360] ;  /* 0x00006c00ff1077ac */ /* 0x000e620008000800 */
[----:B--2---:R-:W-:Y:S02]  /*0110*/  UIADD3 UR6, UP0, UPT, UR6, 0x20, URZ ;  /* 0x0000002006067890 */ /* 0x004fe4000ff1e0ff */
[----:B---3--:R-:W-:-:S02]  /*0120*/  UIMAD UR20, UR5, UR9, URZ ;  /* 0x00000009051472a4 */ /* 0x008fc4000f8e02ff */
[----:B------:R-:W-:Y:S02]  /*0130*/  UIADD3 UR23, UPT, UPT, UR9, 0x1, URZ ;  /* 0x0000000109177890 */ /* 0x000fe4000fffe0ff */
[----:B------:R-:W-:Y:S01]  /*0140*/  UIADD3 UR22, UPT, UPT, UR9, 0x2, URZ ;  /* 0x0000000209167890 */ /* 0x000fe2000fffe0ff */
[----:B0-----:R-:W-:Y:S01]  /*0150*/  ISETP.EQ.AND P1, PT, R0, RZ, P1 ;  /* 0x000000ff0000720c */ /* 0x001fe20000f22270 */
[----:B------:R-:W-:Y:S02]  /*0160*/  UIADD3 UR21, UPT, UPT, UR9, -0x1, URZ ;  /* 0xffffffff09157890 */ /* 0x000fe4000fffe0ff */
[----:B------:R-:W-:Y:S02]  /*0170*/  UIADD3.X UR7, UPT, UPT, URZ, UR7, URZ, UP0, !UPT ;  /* 0x00000007ff077290 */ /* 0x000fe400087fe4ff */
[----:B----4-:R-:W-:Y:S02]  /*0180*/  UIMAD UR8, UR8, UR4, URZ ;  /* 0x00000004080872a4 */ /* 0x010fe4000f8e02ff */
[----:B------:R-:W-:-:S02]  /*0190*/  ULOP3.LUT UR19, UR5, 0xf, URZ, 0xc0, !UPT ;  /* 0x0000000f05137892 */ /* 0x000fc4000f8ec0ff */
[----:B------:R-:W-:Y:S02]  /*01a0*/  ULOP3.LUT UR18, UR5, 0x7ffffff0, URZ, 0xc0, !UPT ;  /* 0x7ffffff005127892 */ /* 0x000fe4000f8ec0ff */
[----:B------:R-:W-:Y:S02]  /*01b0*/  ULOP3.LUT UR17, UR5, 0x7ffffff8, URZ, 0xc0, !UPT ;  /* 0x7ffffff805117892 */ /* 0x000fe4000f8ec0ff */
[----:B-1----:R-:W-:-:S12]  /*01c0*/  ULOP3.LUT UR9, UR9, 0x7ffffff8, URZ, 0xc0, !UPT ;  /* 0x7ffffff809097892 */ /* 0x002fd8000f8ec0ff */
.L_x_81:
[----:B0-----:R-:W0:Y:S01]  /*01d0*/  S2R R0, SR_TID.X ;  /* 0x0000000000007919 */ /* 0x001e220000002100 */
[----:B------:R-:W1:Y:S01]  /*01e0*/  LDCU UR4, c[0x0][0x3a4] ;  /* 0x00007480ff0477ac */ /* 0x000e620008000800 */
[----:B--2---:R-:W2:Y:S01]  /*01f0*/  LDC R4, c[0x0][0x3a4] ;  /* 0x0000e900ff047b82 */ /* 0x004ea20000000800 */
[----:B------:R-:W-:Y:S01]  /*0200*/  BSSY.RECONVERGENT B0, `(.L_x_0) ;  /* 0x000006d000007945 */ /* 0x000fe20003800200 */
[----:B-1----:R-:W-:Y:S01]  /*0210*/  IMAD.U32 R5, RZ, RZ, UR4 ;  /* 0x00000004ff057e24 */ /* 0x002fe2000f8e00ff */
[C---:B--2-4-:R-:W-:Y:S02]  /*0220*/  LOP3.LUT R23, R4.reuse, 0x7, RZ, 0xc0, !PT ;  /* 0x0000000704177812 */ /* 0x054fe400078ec0ff */
[----:B------:R-:W-:-:S03]  /*0230*/  LOP3.LUT R4, R4, 0x3, RZ, 0xc0, !PT ;  /* 0x0000000304047812 */ /* 0x000fc600078ec0ff */
[----:B------:R-:W-:Y:S01]  /*0240*/  VIADD R22, R23, 0xffffffff ;  /* 0xffffffff17167836 */ /* 0x000fe20000000000 */
[----:B0-----:R-:W-:-:S13]  /*0250*/  ISETP.GE.AND P0, PT, R0, R5, PT ;  /* 0x000000050000720c */ /* 0x001fda0003f06270 */
[----:B---3--:R-:W-:Y:S05]  /*0260*/  @P0 BRA `(.L_x_1) ;  /* 0x0000000400980947 */ /* 0x008fea0003800000 */
[----:B------:R-:W-:-:S07]  /*0270*/  IMAD.MOV.U32 R6, RZ, RZ, R0 ;  /* 0x000000ffff067224 */ /* 0x000fce00078e0000 */
.L_x_7:
[----:B------:R-:W0:Y:S01]  /*0280*/  LDCU UR4, c[0x0][0x3a4] ;  /* 0x00007480ff0477ac */ /* 0x000e220008000800 */
[----:B------:R-:W-:Y:S02]  /*0290*/  IMAD.MOV.U32 R8, RZ, RZ, RZ ;  /* 0x000000ffff087224 */ /* 0x000fe400078e00ff */
[----:B------:R-:W-:Y:S02]  /*02a0*/  IMAD.MOV.U32 R10, RZ, RZ, RZ ;  /* 0x000000ffff0a7224 */ /* 0x000fe400078e00ff */
[----:B0-----:R-:W-:-:S04]  /*02b0*/  IMAD.U32 R5, RZ, RZ, UR4 ;  /* 0x00000004ff057e24 */ /* 0x001fc8000f8e00ff */
[C---:B------:R-:W-:Y:S01]  /*02c0*/  IMAD R2, R5.reuse, UR10, R6 ;  /* 0x0000000a05027c24 */ /* 0x040fe2000f8e0206 */
[----:B------:R-:W-:-:S03]  /*02d0*/  ISETP.GE.U32.AND P0, PT, R5, 0x10, PT ;  /* 0x000000100500780c */ /* 0x000fc60003f06070 */
[----:B------:R-:W-:-:S10]  /*02e0*/  IMAD R7, R2, R5, RZ ;  /* 0x0000000502077224 */ /* 0x000fd400078e02ff */
[----:B------:R-:W-:Y:S05]  /*02f0*/  @!P0 BRA `(.L_x_2) ;  /* 0x0000000000908947 */ /* 0x000fea0003800000 */
[----:B------:R-:W-:Y:S01]  /*0300*/  UIADD3 UR4, UPT, UPT, -UR18, URZ, URZ ;  /* 0x000000ff12047290 */ /* 0x000fe2000fffe1ff */
[----:B------:R-:W-:Y:S02]  /*0310*/  IMAD.MOV.U32 R8, RZ, RZ, RZ ;  /* 0x000000ffff087224 */ /* 0x000fe400078e00ff */
[----:B------:R-:W-:-:S03]  /*0320*/  IMAD.MOV.U32 R10, RZ, RZ, R7 ;  /* 0x000000ffff0a7224 */ /* 0x000fc600078e0007 */
[----:B------:R-:W-:-:S07]  /*0330*/  MOV R9, UR4 ;  /* 0x0000000400097c02 */ /* 0x000fce0008000f00 */
.L_x_3:
[----:B------:R-:W-:Y:S02]  /*0340*/  IMAD.U32 R2, RZ, RZ, UR6 ;  /* 0x00000006ff027e24 */ /* 0x000fe4000f8e00ff */
[----:B------:R-:W-:Y:S02]  /*0350*/  IMAD.U32 R3, RZ, RZ, UR7 ;  /* 0x00000007ff037e24 */ /* 0x000fe4000f8e00ff */
[----:B------:R-:W-:-:S05]  /*0360*/  IMAD.WIDE R2, R10, 0x4, R2 ;  /* 0x000000040a027825 */ /* 0x000fca00078e0202 */
[----:B------:R-:W2:Y:S04]  /*0370*/  LDG.E R19, desc[UR14][R2.64+-0x20] ;  /* 0xffffe00e02137981 */ /* 0x000ea8000c1e1900 */
[----:B------:R-:W2:Y:S04]  /*0380*/  LDG.E R20, desc[UR14][R2.64+-0x1c] ;  /* 0xffffe40e02147981 */ /* 0x000ea8000c1e1900 */
[----:B------:R-:W3:Y:S04]  /*0390*/  LDG.E R25, desc[UR14][R2.64+-0x18] ;  /* 0xffffe80e02197981 */ /* 0x000ee8000c1e1900 */
[----:B------:R-:W3:Y:S04]  /*03a0*/  LDG.E R26, desc[UR14][R2.64+-0x14] ;  /* 0xffffec0e021a7981 */ /* 0x000ee8000c1e1900 */
[----:B------:R-:W4:Y:S04]  /*03b0*/  LDG.E R18, desc[UR14][R2.64+-0x10] ;  /* 0xfffff00e02127981 */ /* 0x000f28000c1e1900 */
[----:B------:R-:W4:Y:S04]  /*03c0*/  LDG.E R17, desc[UR14][R2.64+-0xc] ;  /* 0xfffff40e02117981 */ /* 0x000f28000c1e1900 */
[----:B------:R-:W5:Y:S04]  /*03d0*/  LDG.E R16, desc[UR14][R2.64+-0x8] ;  /* 0xfffff80e02107981 */ /* 0x000f68000c1e1900 */
[----:B------:R-:W5:Y:S04]  /*03e0*/  LDG.E R15, desc[UR14][R2.64+-0x4] ;  /* 0xfffffc0e020f7981 */ /* 0x000f68000c1e1900 */
[----:B------:R-:W5:Y:S04]  /*03f0*/  LDG.E R14, desc[UR14][R2.64] ;  /* 0x0000000e020e7981 */ /* 0x000f68000c1e1900 */
[----:B------:R-:W5:Y:S04]  /*0400*/  LDG.E R13, desc[UR14][R2.64+0x4] ;  /* 0x0000040e020d7981 */ /* 0x000f68000c1e1900 */
[----:B------:R-:W5:Y:S04]  /*0410*/  LDG.E R12, desc[UR14][R2.64+0x8] ;  /* 0x0000080e020c7981 */ /* 0x000f68000c1e1900 */
[----:B------:R-:W5:Y:S04]  /*0420*/  LDG.E R11, desc[UR14][R2.64+0xc] ;  /* 0x00000c0e020b7981 */ /* 0x000f68000c1e1900 */
[----:B------:R-:W5:Y:S01]  /*0430*/  LDG.E R21, desc[UR14][R2.64+0x1c] ;  /* 0x00001c0e02157981 */ /* 0x000f62000c1e1900 */
[----:B--2---:R-:W-:-:S03]  /*0440*/  IADD3 R24, PT, PT, R20, R19, R8 ;  /* 0x0000001314187210 */ /* 0x004fc60007ffe008 */
[----:B------:R-:W2:Y:S04]  /*0450*/  LDG.E R20, desc[UR14][R2.64+0x10] ;  /* 0x0000100e02147981 */ /* 0x000ea8000c1e1900 */
[----:B------:R-:W2:Y:S04]  /*0460*/  LDG.E R19, desc[UR14][R2.64+0x14] ;  /* 0x0000140e02137981 */ /* 0x000ea8000c1e1900 */
[----:B------:R-:W2:Y:S01]  /*0470*/  LDG.E R8, desc[UR14][R2.64+0x18] ;  /* 0x0000180e02087981 */ /* 0x000ea2000c1e1900 */
[----:B---3--:R-:W-:Y:S01]  /*0480*/  IADD3 R24, PT, PT, R26, R25, R24 ;  /* 0x000000191a187210 */ /* 0x008fe20007ffe018 */
[----:B------:R-:W-:-:S03]  /*0490*/  VIADD R9, R9, 0x10 ;  /* 0x0000001009097836 */ /* 0x000fc60000000000 */
[----:B----4-:R-:W-:Y:S02]  /*04a0*/  IADD3 R17, PT, PT, R17, R18, R24 ;  /* 0x0000001211117210 */ /* 0x010fe40007ffe018 */
[----:B------:R-:W-:Y:S02]  /*04b0*/  ISETP.NE.AND P0, PT, R9, RZ, PT ;  /* 0x000000ff0900720c */ /* 0x000fe40003f05270 */
[----:B-----5:R-:W-:-:S04]  /*04c0*/  IADD3 R15, PT, PT, R15, R16, R17 ;  /* 0x000000100f0f7210 */ /* 0x020fc80007ffe011 */
[----:B------:R-:W-:-:S04]  /*04d0*/  IADD3 R13, PT, PT, R13, R14, R15 ;  /* 0x0000000e0d0d7210 */ /* 0x000fc80007ffe00f */
[----:B------:R-:W-:Y:S01]  /*04e0*/  IADD3 R11, PT, PT, R11, R12, R13 ;  /* 0x0000000c0b0b7210 */ /* 0x000fe20007ffe00d */
[----:B------:R-:W-:-:S03]  /*04f0*/  VIADD R10, R10, 0x10 ;  /* 0x000000100a0a7836 */ /* 0x000fc60000000000 */
[----:B--2---:R-:W-:-:S04]  /*0500*/  IADD3 R11, PT, PT, R19, R20, R11 ;  /* 0x00000014130b7210 */ /* 0x004fc80007ffe00b */
[----:B------:R-:W-:Y:S01]  /*0510*/  IADD3 R8, PT, PT, R21, R8, R11 ;  /* 0x0000000815087210 */ /* 0x000fe20007ffe00b */
[----:B------:R-:W-:Y:S06]  /*0520*/  @P0 BRA `(.L_x_3) ;  /* 0xfffffffc00840947 */ /* 0x000fec000383ffff */
[----:B------:R-:W-:-:S07]  /*0530*/  IMAD.U32 R10, RZ, RZ, UR18 ;  /* 0x00000012ff0a7e24 */ /* 0x000fce000f8e00ff */
.L_x_2:
[----:B------:R-:W-:-:S09]  /*0540*/  UISETP.NE.AND UP0, UPT, UR19, URZ, UPT ;  /* 0x000000ff1300728c */ /* 0x000fd2000bf05270 */
[----:B------:R-:W-:Y:S05]  /*0550*/  BRA.U !UP0, `(.L_x_4) ;  /* 0x0000000108bc7547 */ /* 0x000fea000b800000 */
[----:B------:R-:W-:Y:S01]  /*0560*/  UIADD3 UR4, UPT, UPT, UR19, -0x1, URZ ;  /* 0xffffffff13047890 */ /* 0x000fe2000fffe0ff */
[----:B------:R-:W-:-:S03]  /*0570*/  ISETP.NE.AND P0, PT, R23, RZ, PT ;  /* 0x000000ff1700720c */ /* 0x000fc60003f05270 */
[----:B------:R-:W-:-:S09]  /*0580*/  UISETP.GE.U32.AND UP0, UPT, UR4, 0x7, UPT ;  /* 0x000000070400788c */ /* 0x000fd2000bf06070 */
[----:B------:R-:W-:Y:S05]  /*0590*/  BRA.U !UP0, `(.L_x_5) ;  /* 0x0000000108407547 */ /* 0x000fea000b800000 */
[----:B------:R-:W0:Y:S01]  /*05a0*/  LDC.64 R2, c[0x0][0x398] ;  /* 0x0000e600ff027b82 */ /* 0x000e220000000a00 */
[----:B------:R-:W-:-:S04]  /*05b0*/  IMAD.IADD R9, R7, 0x1, R10 ;  /* 0x0000000107097824 */ /* 0x000fc800078e020a */
[----:B0-----:R-:W-:-:S05]  /*05c0*/  IMAD.WIDE R2, R9, 0x4, R2 ;  /* 0x0000000409027825 */ /* 0x001fca00078e0202 */
[----:B------:R-:W2:Y:S04]  /*05d0*/  LDG.E R9, desc[UR14][R2.64] ;  /* 0x0000000e02097981 */ /* 0x000ea8000c1e1900 */
[----:B------:R-:W2:Y:S04]  /*05e0*/  LDG.E R11, desc[UR14][R2.64+0x4] ;  /* 0x0000040e020b7981 */ /* 0x000ea8000c1e1900 */
[----:B------:R-:W3:Y:S04]  /*05f0*/  LDG.E R12, desc[UR14][R2.64+0x8] ;  /* 0x0000080e020c7981 */ /* 0x000ee8000c1e1900 */
[----:B------:R-:W3:Y:S04]  /*0600*/  LDG.E R13, desc[UR14][R2.64+0xc] ;  /* 0x00000c0e020d7981 */ /* 0x000ee8000c1e1900 */
[----:B------:R-:W4:Y:S04]  /*0610*/  LDG.E R14, desc[UR14][R2.64+0x10] ;  /* 0x0000100e020e7981 */ /* 0x000f28000c1e1900 */
[----:B------:R-:W4:Y:S04]  /*0620*/  LDG.E R15, desc[UR14][R2.64+0x14] ;  /* 0x0000140e020f7981 */ /* 0x000f28000c1e1900 */
[----:B------:R-:W5:Y:S04]  /*0630*/  LDG.E R16, desc[UR14][R2.64+0x18] ;  /* 0x0000180e02107981 */ /* 0x000f68000c1e1900 */
[----:B------:R-:W5:Y:S01]  /*0640*/  LDG.E R17, desc[UR14][R2.64+0x1c] ;  /* 0x00001c0e02117981 */ /* 0x000f62000c1e1900 */
[----:B------:R-:W-:Y:S01]  /*0650*/  VIADD R10, R10, 0x8 ;  /* 0x000000080a0a7836 */ /* 0x000fe20000000000 */
[----:B--2---:R-:W-:-:S04]  /*0660*/  IADD3 R9, PT, PT, R11, R9, R8 ;  /* 0x000000090b097210 */ /* 0x004fc80007ffe008 */
[----:B---3--:R-:W-:-:S04]  /*0670*/  IADD3 R9, PT, PT, R13, R12, R9 ;  /* 0x0000000c0d097210 */ /* 0x008fc80007ffe009 */
[----:B----4-:R-:W-:-:S04]  /*0680*/  IADD3 R9, PT, PT, R15, R14, R9 ;  /* 0x0000000e0f097210 */ /* 0x010fc80007ffe009 */
[----:B-----5:R-:W-:-:S07]  /*0690*/  IADD3 R8, PT, PT, R17, R16, R9 ;  /* 0x0000001011087210 */ /* 0x020fce0007ffe009 */
.L_x_5:
[----:B------:R-:W-:Y:S05]  /*06a0*/  @!P0 BRA `(.L_x_4) ;  /* 0x0000000000688947 */ /* 0x000fea0003800000 */
[----:B------:R-:W-:Y:S02]  /*06b0*/  ISETP.GE.U32.AND P0, PT, R22, 0x3, PT ;  /* 0x000000031600780c */ /* 0x000fe40003f06070 */
[----:B------:R-:W-:-:S11]  /*06c0*/  ISETP.NE.AND P2, PT, R4, RZ, PT ;  /* 0x000000ff0400720c */ /* 0x000fd60003f45270 */
[----:B------:R-:W-:Y:S05]  /*06d0*/  @!P0 BRA `(.L_x_6) ;  /* 0x0000000000288947 */ /* 0x000fea0003800000 */
[----:B------:R-:W0:Y:S01]  /*06e0*/  LDC.64 R2, c[0x0][0x398] ;  /* 0x0000e600ff027b82 */ /* 0x000e220000000a00 */
[----:B------:R-:W-:-:S04]  /*06f0*/  IMAD.IADD R9, R7, 0x1, R10 ;  /* 0x0000000107097824 */ /* 0x000fc800078e020a */
[----:B0-----:R-:W-:-:S05]  /*0700*/  IMAD.WIDE R2, R9, 0x4, R2 ;  /* 0x0000000409027825 */ /* 0x001fca00078e0202 */
[----:B------:R-:W2:Y:S04]  /*0710*/  LDG.E R9, desc[UR14][R2.64] ;  /* 0x0000000e02097981 */ /* 0x000ea8000c1e1900 */
[----:B------:R-:W2:Y:S04]  /*0720*/  LDG.E R11, desc[UR14][R2.64+0x4] ;  /* 0x0000040e020b7981 */ /* 0x000ea8000c1e1900 */
[----:B------:R-:W3:Y:S04]  /*0730*/  LDG.E R13, desc[UR14][R2.64+0x8] ;  /* 0x0000080e020d7981 */ /* 0x000ee8000c1e1900 */
[----:B------:R-:W3:Y:S01]  /*0740*/  LDG.E R12, desc[UR14][R2.64+0xc] ;  /* 0x00000c0e020c7981 */ /* 0x000ee2000c1e1900 */
[----:B------:R-:W-:-:S02]  /*0750*/  IADD3 R10, PT, PT, R10, 0x4, RZ ;  /* 0x000000040a0a7810 */ /* 0x000fc40007ffe0ff */
[----:B--2---:R-:W-:-:S04]  /*0760*/  IADD3 R8, PT, PT, R11, R9, R8 ;  /* 0x000000090b087210 */ /* 0x004fc80007ffe008 */
[----:B---3--:R-:W-:-:S07]  /*0770*/  IADD3 R8, PT, PT, R12, R13, R8 ;  /* 0x0000000d0c087210 */ /* 0x008fce0007ffe008 */
.L_x_6:
[----:B------:R-:W-:Y:S05]  /*0780*/  @!P2 BRA `(.L_x_4) ;  /* 0x000000000030a947 */ /* 0x000fea0003800000 */
[----:B------:R-:W0:Y:S01]  /*0790*/  LDC.64 R2, c[0x0][0x398] ;  /* 0x0000e600ff027b82 */ /* 0x000e220000000a00 */
[----:B------:R-:W-:-:S04]  /*07a0*/  IMAD.IADD R7, R7, 0x1, R10 ;  /* 0x0000000107077824 */ /* 0x000fc800078e020a */
[----:B0-----:R-:W-:-:S05]  /*07b0*/  IMAD.WIDE R2, R7, 0x4, R2 ;  /* 0x0000000407027825 */ /* 0x001fca00078e0202 */
[----:B------:R-:W2:Y:S01]  /*07c0*/  LDG.E R7, desc[UR14][R2.64] ;  /* 0x0000000e02077981 */ /* 0x000ea2000c1e1900 */
[----:B------:R-:W-:Y:S01]  /*07d0*/  ISETP.NE.AND P0, PT, R4, 0x1, PT ;  /* 0x000000010400780c */ /* 0x000fe20003f05270 */
[----:B--2---:R-:W-:-:S12]  /*07e0*/  IMAD.IADD R8, R8, 0x1, R7 ;  /* 0x0000000108087824 */ /* 0x004fd800078e0207 */
[----:B------:R-:W-:Y:S05]  /*07f0*/  @!P0 BRA `(.L_x_4) ;  /* 0x0000000000148947 */ /* 0x000fea0003800000 */
[----:B------:R-:W-:Y:S01]  /*0800*/  ISETP.NE.AND P0, PT, R4, 0x2, PT ;  /* 0x000000020400780c */ /* 0x000fe20003f05270 */
[----:B------:R-:W2:-:S12]  /*0810*/  LDG.E R7, desc[UR14][R2.64+0x4] ;  /* 0x0000040e02077981 */ /* 0x000e98000c1e1900 */
[----:B------:R-:W3:Y:S01]  /*0820*/  @P0 LDG.E R9, desc[UR14][R2.64+0x8] ;  /* 0x0000080e02090981 */ /* 0x000ee2000c1e1900 */
[----:B--2---:R-:W-:-:S04]  /*0830*/  IMAD.IADD R8, R8, 0x1, R7 ;  /* 0x0000000108087824 */ /* 0x004fc800078e0207 */
[----:B---3--:R-:W-:-:S07]  /*0840*/  @P0 IMAD.IADD R8, R8, 0x1, R9 ;  /* 0x0000000108080824 */ /* 0x008fce00078e0209 */
.L_x_4:
[----:B------:R-:W0:Y:S01]  /*0850*/  S2UR UR5, SR_CgaCtaId ;  /* 0x00000000000579c3 */ /* 0x000e220000008800 */
[----:B------:R-:W-:Y:S02]  /*0860*/  UMOV UR4, 0x400 ;  /* 0x0000040000047882 */ /* 0x000fe40000000000 */
[----:B0-----:R-:W-:-:S06]  /*0870*/  ULEA UR4, UR5, UR4, 0x18 ;  /* 0x0000000405047291 */ /* 0x001fcc000f8ec0ff */
[C---:B------:R-:W-:Y:S01]  /*0880*/  LEA R3, R6.reuse, UR4, 0x2 ;  /* 0x0000000406037c11 */ /* 0x040fe2000f8e10ff */
[----:B------:R-:W-:-:S04]  /*0890*/  VIADD R6, R6, UR16 ;  /* 0x0000001006067c36 */ /* 0x000fc80008000000 */
[----:B------:R0:W-:Y:S01]  /*08a0*/  STS [R3], R8 ;  /* 0x0000000803007388 */ /* 0x0001e20000000800 */
[----:B------:R-:W-:-:S13]  /*08b0*/  ISETP.GE.AND P0, PT, R6, R5, PT ;  /* 0x000000050600720c */ /* 0x000fda0003f06270 */
[----:B0-----:R-:W-:Y:S05]  /*08c0*/  @!P0 BRA `(.L_x_7) ;  /* 0xfffffff8006c8947 */ /* 0x001fea000383ffff */
.L_x_1:
[----:B------:R-:W-:Y:S05]  /*08d0*/  BSYNC.RECONVERGENT B0 ;  /* 0x0000000000007941 */ /* 0x000fea0003800200 */
.L_x_0:
[----:B------:R-:W-:Y:S06]  /*08e0*/  BAR.SYNC.DEFER_BLOCKING 0x0 ;  /* 0x0000000000007b1d */ /* 0x000fec0000010000 */
[----:B------:R-:W-:Y:S04]  /*08f0*/  BSSY.RECONVERGENT B0, `(.L_x_8) ;  /* 0x0000089000007945 */ /* 0x000fe80003800200 */
[----:B------:R-:W-:Y:S05]  /*0900*/  @!P1 BRA `(.L_x_9) ;  /* 0x00000008001c9947 */ /* 0x000fea0003800000 */
[----:B------:R-:W-:Y:S01]  /*0910*/  ISETP.GE.U32.AND P0, PT, R5, 0x8, PT ;  /* 0x000000080500780c */ /* 0x000fe20003f06070 */
[----:B------:R-:W-:Y:S01]  /*0920*/  BSSY.RECONVERGENT B1, `(.L_x_10) ;  /* 0x000004d000017945 */ /* 0x000fe20003800200 */
[----:B------:R-:W-:Y:S02]  /*0930*/  IMAD.MOV.U32 R3, RZ, RZ, RZ ;  /* 0x000000ffff037224 */ /* 0x000fe400078e00ff */
[----:B------:R-:W-:-:S09]  /*0940*/  IMAD.MOV.U32 R2, RZ, RZ, 0x2710 ;  /* 0x00002710ff027424 */ /* 0x000fd200078e00ff */
[----:B------:R-:W-:Y:S05]  /*0950*/  @!P0 BRA `(.L_x_11) ;  /* 0x0000000400248947 */ /* 0x000fea0003800000 */
[----:B------:R-:W0:Y:S01]  /*0960*/  S2R R5, SR_CgaCtaId ;  /* 0x0000000000057919 */ /* 0x000e220000008800 */
[----:B------:R-:W-:Y:S01]  /*0970*/  MOV R6, 0x400 ;  /* 0x0000040000067802 */ /* 0x000fe20000000f00 */
[----:B------:R-:W-:Y:S02]  /*0980*/  HFMA2 R2, -RZ, RZ, 0, 0.027587890625 ;  /* 0x00002710ff027431 */ /* 0x000fe400000001ff */
[----:B------:R-:W-:Y:S01]  /*0990*/  IMAD.MOV.U32 R3, RZ, RZ, RZ ;  /* 0x000000ffff037224 */ /* 0x000fe200078e00ff */
[----:B0-----:R-:W-:-:S07]  /*09a0*/  LEA R6, R5, R6, 0x18 ;  /* 0x0000000605067211 */ /* 0x001fce00078ec0ff */
.L_x_12:
[----:B------:R-:W-:-:S05]  /*09b0*/  IMAD R5, R3, 0x4, R6 ;  /* 0x0000000403057824 */ /* 0x000fca00078e0206 */
[----:B0-----:R-:W0:Y:S02]  /*09c0*/  LDS R7, [R5] ;  /* 0x0000000005077984 */ /* 0x001e240000000800 */
[----:B0-----:R-:W-:-:S13]  /*09d0*/  ISETP.GE.AND P0, PT, R7, R2, PT ;  /* 0x000000020700720c */ /* 0x001fda0003f06270 */
[----:B------:R-:W0:Y:S01]  /*09e0*/  @!P0 S2R R9, SR_CgaCtaId ;  /* 0x0000000000098919 */ /* 0x000e220000008800 */
[----:B------:R-:W-:Y:S01]  /*09f0*/  @!P0 MOV R8, 0x400 ;  /* 0x0000040000088802 */ /* 0x000fe20000000f00 */
[----:B------:R-:W-:-:S03]  /*0a00*/  @!P0 IMAD.MOV.U32 R2, RZ, RZ, R7 ;  /* 0x000000ffff028224 */ /* 0x000fc600078e0007 */
[----:B0-----:R-:W-:-:S05]  /*0a10*/  @!P0 LEA R6, R9, R8, 0x18 ;  /* 0x0000000809068211 */ /* 0x001fca00078ec0ff */
[----:B------:R-:W-:Y:S04]  /*0a20*/  @!P0 STS [R6+0x200], R3 ;  /* 0x0002000306008388 */ /* 0x000fe80000000800 */
[----:B------:R-:W0:Y:S02]  /*0a30*/  LDS R9, [R5+0x4] ;  /* 0x0000040005097984 */ /* 0x000e240000000800 */
[----:B0-----:R-:W-:-:S13]  /*0a40*/  ISETP.GE.AND P0, PT, R9, R2, PT ;  /* 0x000000020900720c */ /* 0x001fda0003f06270 */
[----:B------:R-:W0:Y:S01]  /*0a50*/  @!P0 S2R R11, SR_CgaCtaId ;  /* 0x00000000000b8919 */ /* 0x000e220000008800 */
[----:B------:R-:W-:Y:S01]  /*0a60*/  @!P0 MOV R8, 0x400 ;  /* 0x0000040000088802 */ /* 0x000fe20000000f00 */
[----:B------:R-:W-:Y:S02]  /*0a70*/  @!P0 VIADD R7, R3, 0x1 ;  /* 0x0000000103078836 */ /* 0x000fe40000000000 */
[----:B------:R-:W-:Y:S01]  /*0a80*/  @!P0 IMAD.MOV.U32 R2, RZ, RZ, R9 ;  /* 0x000000ffff028224 */ /* 0x000fe200078e0009 */
        /* <DEDUP_REMOVED lines=22> */
[----:B------:R-:W-:Y:S01]  /*0bf0*/  @!P0 IMAD.MOV.U32 R2, RZ, RZ, R11 ;  /* 0x000000ffff028224 */ /* 0x000fe200078e000b */
[----:B------:R-:W-:Y:S02]  /*0c00*/  @!P0 IADD3 R9, PT, PT, R3, 0x4, RZ ;  /* 0x0000000403098810 */ /* 0x000fe40007ffe0ff */
        /* <DEDUP_REMOVED lines=22> */
[C---:B------:R-:W-:Y:S02]  /*0d70*/  @!P0 VIADD R7, R3.reuse, 0x7 ;  /* 0x0000000703078836 */ /* 0x040fe40000000000 */
[----:B------:R-:W-:Y:S02]  /*0d80*/  VIADD R3, R3, 0x8 ;  /* 0x0000000803037836 */ /* 0x000fe40000000000 */
[----:B------:R-:W-:-:S03]  /*0d90*/  @!P0 IMAD.MOV.U32 R2, RZ, RZ, R13 ;  /* 0x000000ffff028224 */ /* 0x000fc600078e000d */
[----:B------:R-:W-:Y:S02]  /*0da0*/  ISETP.NE.AND P2, PT, R3, UR17, PT ;  /* 0x0000001103007c0c */ /* 0x000fe4000bf45270 */
[----:B0-----:R-:W-:-:S05]  /*0db0*/  @!P0 LEA R6, R11, R8, 0x18 ;  /* 0x000000080b068211 */ /* 0x001fca00078ec0ff */
[----:B------:R0:W-:Y:S06]  /*0dc0*/  @!P0 STS [R6+0x200], R7 ;  /* 0x0002000706008388 */ /* 0x0001ec0000000800 */
[----:B------:R-:W-:Y:S05]  /*0dd0*/  @P2 BRA `(.L_x_12) ;  /* 0xfffffff800f42947 */ /* 0x000fea000383ffff */
[----:B------:R-:W-:-:S07]  /*0de0*/  MOV R3, UR17 ;  /* 0x0000001100037c02 */ /* 0x000fce0008000f00 */
.L_x_11:
[----:B------:R-:W-:Y:S05]  /*0df0*/  BSYNC.RECONVERGENT B1 ;  /* 0x0000000000017941 */ /* 0x000fea0003800200 */
.L_x_10:
[----:B------:R-:W-:-:S13]  /*0e00*/  ISETP.NE.AND P0, PT, R23, RZ, PT ;  /* 0x000000ff1700720c */ /* 0x000fda0003f05270 */
[----:B------:R-:W-:Y:S05]  /*0e10*/  @!P0 BRA `(.L_x_9) ;  /* 0x0000000000d88947 */ /* 0x000fea0003800000 */
[----:B------:R-:W-:Y:S02]  /*0e20*/  ISETP.GE.U32.AND P2, PT, R22, 0x3, PT ;  /* 0x000000031600780c */ /* 0x000fe40003f46070 */
[----:B------:R-:W-:-:S11]  /*0e30*/  ISETP.NE.AND P0, PT, R4, RZ, PT ;  /* 0x000000ff0400720c */ /* 0x000fd60003f05270 */
[----:B------:R-:W-:Y:S05]  /*0e40*/  @!P2 BRA `(.L_x_13) ;  /* 0x000000000060a947 */ /* 0x000fea0003800000 */
[----:B------:R-:W1:Y:S01]  /*0e50*/  S2UR UR5, SR_CgaCtaId ;  /* 0x00000000000579c3 */ /* 0x000e620000008800 */
[----:B------:R-:W-:Y:S02]  /*0e60*/  UMOV UR4, 0x400 ;  /* 0x0000040000047882 */ /* 0x000fe40000000000 */
[----:B-1----:R-:W-:-:S06]  /*0e70*/  ULEA UR4, UR5, UR4, 0x18 ;  /* 0x0000000405047291 */ /* 0x002fcc000f8ec0ff */
[----:B------:R-:W-:-:S05]  /*0e80*/  LEA R8, R3, UR4, 0x2 ;  /* 0x0000000403087c11 */ /* 0x000fca000f8e10ff */
[----:B------:R-:W1:Y:S02]  /*0e90*/  LDS R5, [R8] ;  /* 0x0000000008057984 */ /* 0x000e640000000800 */
[----:B-1----:R-:W-:-:S13]  /*0ea0*/  ISETP.GE.AND P2, PT, R5, R2, PT ;  /* 0x000000020500720c */ /* 0x002fda0003f46270 */
[----:B------:R-:W-:Y:S01]  /*0eb0*/  @!P2 STS [UR4+0x200], R3 ;  /* 0x00020003ff00a988 */ /* 0x000fe20008000804 */
[----:B------:R-:W-:-:S03]  /*0ec0*/  @!P2 IMAD.MOV.U32 R2, RZ, RZ, R5 ;  /* 0x000000ffff02a224 */ /* 0x000fc600078e0005 */
[----:B0-----:R-:W0:Y:S02]  /*0ed0*/  LDS R7, [R8+0x4] ;  /* 0x0000040008077984 */ /* 0x001e240000000800 */
[----:B0-----:R-:W-:-:S13]  /*0ee0*/  ISETP.GE.AND P2, PT, R7, R2, PT ;  /* 0x000000020700720c */ /* 0x001fda0003f46270 */
[----:B------:R-:W-:Y:S02]  /*0ef0*/  @!P2 VIADD R5, R3, 0x1 ;  /* 0x000000010305a836 */ /* 0x000fe40000000000 */
[----:B------:R-:W-:-:S03]  /*0f00*/  @!P2 IMAD.MOV.U32 R2, RZ, RZ, R7 ;  /* 0x000000ffff02a224 */ /* 0x000fc600078e0007 */
[----:B------:R-:W-:Y:S04]  /*0f10*/  @!P2 STS [UR4+0x200], R5 ;  /* 0x00020005ff00a988 */ /* 0x000fe80008000804 */
[----:B------:R-:W0:Y:S02]  /*0f20*/  LDS R9, [R8+0x8] ;  /* 0x0000080008097984 */ /* 0x000e240000000800 */
[----:B0-----:R-:W-:-:S13]  /*0f30*/  ISETP.GE.AND P2, PT, R9, R2, PT ;  /* 0x000000020900720c */ /* 0x001fda0003f46270 */
[----:B------:R-:W-:Y:S02]  /*0f40*/  @!P2 VIADD R6, R3, 0x2 ;  /* 0x000000020306a836 */ /* 0x000fe40000000000 */
[----:B------:R-:W-:-:S03]  /*0f50*/  @!P2 IMAD.MOV.U32 R2, RZ, RZ, R9 ;  /* 0x000000ffff02a224 */ /* 0x000fc600078e0009 */
[----:B------:R-:W-:Y:S04]  /*0f60*/  @!P2 STS [UR4+0x200], R6 ;  /* 0x00020006ff00a988 */ /* 0x000fe80008000804 */
[----:B------:R-:W0:Y:S02]  /*0f70*/  LDS R11, [R8+0xc] ;  /* 0x00000c00080b7984 */ /* 0x000e240000000800 */
[----:B0-----:R-:W-:-:S13]  /*0f80*/  ISETP.GE.AND P2, PT, R11, R2, PT ;  /* 0x000000020b00720c */ /* 0x001fda0003f46270 */
[C---:B------:R-:W-:Y:S02]  /*0f90*/  @!P2 VIADD R7, R3.reuse, 0x3 ;  /* 0x000000030307a836 */ /* 0x040fe40000000000 */
[----:B------:R-:W-:Y:S02]  /*0fa0*/  @!P2 IMAD.MOV.U32 R2, RZ, RZ, R11 ;  /* 0x000000ffff02a224 */ /* 0x000fe400078e000b */
[----:B------:R-:W-:Y:S01]  /*0fb0*/  VIADD R3, R3, 0x4 ;  /* 0x0000000403037836 */ /* 0x000fe20000000000 */
[----:B------:R1:W-:Y:S06]  /*0fc0*/  @!P2 STS [UR4+0x200], R7 ;  /* 0x00020007ff00a988 */ /* 0x0003ec0008000804 */
.L_x_13:
[----:B------:R-:W-:Y:S05]  /*0fd0*/  @!P0 BRA `(.L_x_9) ;  /* 0x0000000000688947 */ /* 0x000fea0003800000 */
[----:B------:R-:W2:Y:S01]  /*0fe0*/  LDCU UR4, c[0x0][0x3a4] ;  /* 0x00007480ff0477ac */ /* 0x000ea20008000800 */
[----:B------:R-:W-:Y:S01]  /*0ff0*/  ISETP.NE.AND P0, PT, R4, 0x1, PT ;  /* 0x000000010400780c */ /* 0x000fe20003f05270 */
[----:B--2---:R-:W-:-:S12]  /*1000*/  ULOP3.LUT UP0, URZ, UR4, 0x1, URZ, 0xc0, !UPT ;  /* 0x0000000104ff7892 */ /* 0x004fd8000f80c0ff */
[----:B------:R-:W-:Y:S05]  /*1010*/  @!P0 BRA `(.L_x_14) ;  /* 0x0000000000388947 */ /* 0x000fea0003800000 */
[----:B------:R-:W2:Y:S01]  /*1020*/  S2UR UR5, SR_CgaCtaId ;  /* 0x00000000000579c3 */ /* 0x000ea20000008800 */
[----:B------:R-:W-:Y:S02]  /*1030*/  UMOV UR4, 0x400 ;  /* 0x0000040000047882 */ /* 0x000fe40000000000 */
[----:B--2---:R-:W-:-:S06]  /*1040*/  ULEA UR4, UR5, UR4, 0x18 ;  /* 0x0000000405047291 */ /* 0x004fcc000f8ec0ff */
[----:B------:R-:W-:-:S05]  /*1050*/  LEA R4, R3, UR4, 0x2 ;  /* 0x0000000403047c11 */ /* 0x000fca000f8e10ff */
[----:B------:R-:W2:Y:S02]  /*1060*/  LDS R5, [R4] ;  /* 0x0000000004057984 */ /* 0x000ea40000000800 */
[----:B--2---:R-:W-:-:S13]  /*1070*/  ISETP.GE.AND P0, PT, R5, R2, PT ;  /* 0x000000020500720c */ /* 0x004fda0003f06270 */
[----:B------:R-:W-:Y:S01]  /*1080*/  @!P0 STS [UR4+0x200], R3 ;  /* 0x00020003ff008988 */ /* 0x000fe20008000804 */
[----:B------:R-:W-:-:S03]  /*1090*/  @!P0 MOV R2, R5 ;  /* 0x0000000500028202 */ /* 0x000fc60000000f00 */
[----:B01----:R-:W0:Y:S02]  /*10a0*/  LDS R7, [R4+0x4] ;  /* 0x0000040004077984 */ /* 0x003e240000000800 */
[----:B0-----:R-:W-:-:S13]  /*10b0*/  ISETP.GE.AND P0, PT, R7, R2, PT ;  /* 0x000000020700720c */ /* 0x001fda0003f06270 */
[C---:B------:R-:W-:Y:S02]  /*10c0*/  @!P0 VIADD R5, R3.reuse, 0x1 ;  /* 0x0000000103058836 */ /* 0x040fe40000000000 */
[----:B------:R-:W-:Y:S02]  /*10d0*/  @!P0 IMAD.MOV.U32 R2, RZ, RZ, R7 ;  /* 0x000000ffff028224 */ /* 0x000fe400078e0007 */
[----:B------:R-:W-:Y:S01]  /*10e0*/  VIADD R3, R3, 0x2 ;  /* 0x0000000203037836 */ /* 0x000fe20000000000 */
[----:B------:R2:W-:Y:S06]  /*10f0*/  @!P0 STS [UR4+0x200], R5 ;  /* 0x00020005ff008988 */ /* 0x0005ec0008000804 */
.L_x_14:
[----:B------:R-:W-:Y:S05]  /*1100*/  BRA.U !UP0, `(.L_x_9) ;  /* 0x00000001081c7547 */ /* 0x000fea000b800000 */
[----:B------:R-:W3:Y:S01]  /*1110*/  S2UR UR5, SR_CgaCtaId ;  /* 0x00000000000579c3 */ /* 0x000ee20000008800 */
[----:B------:R-:W-:Y:S02]  /*1120*/  UMOV UR4, 0x400 ;  /* 0x0000040000047882 */ /* 0x000fe40000000000 */
[----:B---3--:R-:W-:-:S06]  /*1130*/  ULEA UR4, UR5, UR4, 0x18 ;  /* 0x0000000405047291 */ /* 0x008fcc000f8ec0ff */
[----:B------:R-:W-:-:S05]  /*1140*/  LEA R4, R3, UR4, 0x2 ;  /* 0x0000000403047c11 */ /* 0x000fca000f8e10ff */
[----:B--2---:R-:W2:Y:S02]  /*1150*/  LDS R5, [R4] ;  /* 0x0000000004057984 */ /* 0x004ea40000000800 */
[----:B--2---:R-:W-:-:S13]  /*1160*/  ISETP.GE.AND P0, PT, R5, R2, PT ;  /* 0x000000020500720c */ /* 0x004fda0003f06270 */
[----:B------:R3:W-:Y:S02]  /*1170*/  @!P0 STS [UR4+0x200], R3 ;  /* 0x00020003ff008988 */ /* 0x0007e40008000804 */
.L_x_9:
[----:B------:R-:W-:Y:S05]  /*1180*/  BSYNC.RECONVERGENT B0 ;  /* 0x0000000000007941 */ /* 0x000fea0003800200 */
.L_x_8:
[----:B------:R-:W4:Y:S01]  /*1190*/  LDCU UR11, c[0x0][0x3a0] ;  /* 0x00007400ff0b77ac */ /* 0x000f220008000800 */
[----:B------:R-:W0:Y:S01]  /*11a0*/  S2R R13, SR_CgaCtaId ;  /* 0x00000000000d7919 */ /* 0x000e220000008800 */
[----:B------:R-:W-:Y:S01]  /*11b0*/  BSSY.RECONVERGENT B0, `(.L_x_15) ;  /* 0x000001e000007945 */ /* 0x000fe20003800200 */
[----:B------:R-:W-:Y:S01]  /*11c0*/  MOV R2, 0x400 ;  /* 0x0000040000027802 */ /* 0x000fe20000000f00 */
[----:B------:R-:W-:Y:S01]  /*11d0*/  BAR.SYNC.DEFER_BLOCKING 0x0 ;  /* 0x0000000000007b1d */ /* 0x000fe20000010000 */
[----:B----4-:R-:W-:-:S13]  /*11e0*/  ISETP.GE.AND P0, PT, R0, UR11, PT ;  /* 0x0000000b00007c0c */ /* 0x010fda000bf06270 */
[----:B------:R-:W-:Y:S05]  /*11f0*/  @P0 BRA `(.L_x_16) ;  /* 0x0000000000640947 */ /* 0x000fea0003800000 */
[----:B01----:R-:W0:Y:S01]  /*1200*/  S2R R7, SR_CgaCtaId ;  /* 0x0000000000077919 */ /* 0x003e220000008800 */
[----:B------:R-:W-:Y:S01]  /*1210*/  MOV R6, 0x400 ;  /* 0x0000040000067802 */ /* 0x000fe20000000f00 */
[----:B------:R-:W1:Y:S01]  /*1220*/  LDCU UR5, c[0x0][0x3a4] ;  /* 0x00007480ff0577ac */ /* 0x000e620008000800 */
[----:B--2---:R-:W2:Y:S03]  /*1230*/  LDC.64 R4, c[0x0][0x380] ;  /* 0x0000e000ff047b82 */ /* 0x004ea60000000a00 */
[C---:B---3--:R-:W-:Y:S01]  /*1240*/  VIADD R3, R6.reuse, 0x204 ;  /* 0x0000020406037836 */ /* 0x048fe20000000000 */
[----:B0-----:R-:W-:Y:S01]  /*1250*/  LEA R9, R7, R6, 0x18 ;  /* 0x0000000607097211 */ /* 0x001fe200078ec0ff */
[----:B------:R-:W-:-:S03]  /*1260*/  VIADD R6, R6, 0x284 ;  /* 0x0000028406067836 */ /* 0x000fc60000000000 */
[C---:B------:R-:W-:Y:S01]  /*1270*/  LEA R8, R7.reuse, R3, 0x18 ;  /* 0x0000000307087211 */ /* 0x040fe200078ec0ff */
[----:B------:R-:W-:Y:S01]  /*1280*/  IMAD.MOV.U32 R3, RZ, RZ, R0 ;  /* 0x000000ffff037224 */ /* 0x000fe200078e0000 */
[----:B------:R-:W0:Y:S01]  /*1290*/  LDS R9, [R9+0x200] ;  /* 0x0002000009097984 */ /* 0x000e220000000800 */
[----:B------:R-:W-:Y:S02]  /*12a0*/  LEA R10, R7, R6, 0x18 ;  /* 0x00000006070a7211 */ /* 0x000fe400078ec0ff */
[----:B0-----:R-:W-:-:S13]  /*12b0*/  R2UR UR4, R9 ;  /* 0x00000000090472ca */ /* 0x001fda00000e0000 */
[----:B-1----:R-:W-:-:S06]  /*12c0*/  UIMAD UR4, UR10, UR5, UR4 ;  /* 0x000000050a0472a4 */ /* 0x002fcc000f8e0204 */
[----:B------:R-:W-:-:S04]  /*12d0*/  IMAD.U32 R12, RZ, RZ, UR4 ;  /* 0x00000004ff0c7e24 */ /* 0x000fc8000f8e00ff */
[----:B--2---:R-:W-:-:S07]  /*12e0*/  IMAD R12, R12, UR8, RZ ;  /* 0x000000080c0c7c24 */ /* 0x004fce000f8e02ff */
.L_x_17:
[----:B------:R-:W-:-:S04]  /*12f0*/  IMAD.IADD R7, R12, 0x1, R3 ;  /* 0x000000010c077824 */ /* 0x000fc800078e0203 */
[----:B----4-:R-:W-:-:S06]  /*1300*/  IMAD.WIDE R6, R7, 0x4, R4 ;  /* 0x0000000407067825 */ /* 0x010fcc00078e0204 */
[----:B------:R-:W2:Y:S01]  /*1310*/  LDG.E R6, desc[UR14][R6.64] ;  /* 0x0000000e06067981 */ /* 0x000ea2000c1e1900 */
[C---:B------:R-:W-:Y:S01]  /*1320*/  LEA R9, R3.reuse, R8, 0x2 ;  /* 0x0000000803097211 */ /* 0x040fe200078e10ff */
[C---:B------:R-:W-:Y:S02]  /*1330*/  IMAD R11, R3.reuse, 0x4, R10 ;  /* 0x00000004030b7824 */ /* 0x040fe400078e020a */
[----:B------:R-:W-:-:S05]  /*1340*/  VIADD R3, R3, UR16 ;  /* 0x0000001003037c36 */ /* 0x000fca0008000000 */
[----:B------:R-:W-:Y:S01]  /*1350*/  ISETP.GE.AND P0, PT, R3, UR11, PT ;  /* 0x0000000b03007c0c */ /* 0x000fe2000bf06270 */
[----:B--2---:R4:W-:Y:S04]  /*1360*/  STS [R9], R6 ;  /* 0x0000000609007388 */ /* 0x0049e80000000800 */
[----:B------:R4:W-:Y:S08]  /*1370*/  STS [R11], RZ ;  /* 0x000000ff0b007388 */ /* 0x0009f00000000800 */
[----:B------:R-:W-:Y:S05]  /*1380*/  @!P0 BRA `(.L_x_17) ;  /* 0xfffffffc00d88947 */ /* 0x000fea000383ffff */
.L_x_16:
[----:B------:R-:W-:Y:S05]  /*1390*/  BSYNC.RECONVERGENT B0 ;  /* 0x0000000000007941 */ /* 0x000fea0003800200 */
.L_x_15:
[----:B------:R-:W5:Y:S01]  /*13a0*/  LDCU UR4, c[0x0][0x3b4] ;  /* 0x00007680ff0477ac */ /* 0x000f620008000800 */
[----:B0--3--:R-:W-:Y:S01]  /*13b0*/  LEA R3, R13, R2, 0x18 ;  /* 0x000000020d037211 */ /* 0x009fe200078ec0ff */
[----:B------:R-:W-:Y:S01]  /*13c0*/  BSSY.RECONVERGENT B0, `(.L_x_18) ;  /* 0x000001f000007945 */ /* 0x000fe20003800200 */
[----:B------:R-:W0:Y:S03]  /*13d0*/  LDCU UR5, c[0x0][0x3b4] ;  /* 0x00007680ff0577ac */ /* 0x000e260008000800 */
[----:B------:R3:W-:Y:S01]  /*13e0*/  STS [R3+0x1488], RZ ;  /* 0x001488ff03007388 */ /* 0x0007e20000000800 */
[----:B-----5:R-:W-:-:S13]  /*13f0*/  ISETP.GT.AND P0, PT, R0, UR4, PT ;  /* 0x0000000400007c0c */ /* 0x020fda000bf04270 */
[----:B0--3--:R-:W-:Y:S05]  /*1400*/  @P0 BRA `(.L_x_19) ;  /* 0x0000000000680947 */ /* 0x009fea0003800000 */
[----:B------:R-:W0:Y:S01]  /*1410*/  LDC R10, c[0x0][0x3c0] ;  /* 0x0000f000ff0a7b82 */ /* 0x000e220000000800 */
[----:B------:R-:W-:Y:S02]  /*1420*/  VIADD R4, R2, 0x384 ;  /* 0x0000038402047836 */ /* 0x000fe40000000000 */
[----:B------:R-:W-:-:S03]  /*1430*/  IMAD.MOV.U32 R3, RZ, RZ, R0 ;  /* 0x000000ffff037224 */ /* 0x000fc600078e0000 */
[----:B----4-:R-:W-:-:S07]  /*1440*/  LEA R6, R13, R4, 0x18 ;  /* 0x000000040d067211 */ /* 0x010fce00078ec0ff */
.L_x_22:
[C---:B------:R-:W-:Y:S01]  /*1450*/  IMAD R9, R3.reuse, UR23, RZ ;  /* 0x0000001703097c24 */ /* 0x040fe2000f8e02ff */
[C---:B------:R-:W-:Y:S01]  /*1460*/  ISETP.GE.AND P0, PT, R3.reuse, 0x1, PT ;  /* 0x000000010300780c */ /* 0x040fe20003f06270 */
[C---:B01----:R-:W-:Y:S01]  /*1470*/  IMAD R4, R3.reuse, R10, RZ ;  /* 0x0000000a03047224 */ /* 0x043fe200078e02ff */
[----:B------:R-:W-:Y:S01]  /*1480*/  BSSY.RECONVERGENT B1, `(.L_x_20) ;  /* 0x000000f000017945 */ /* 0x000fe20003800200 */
[--C-:B--2---:R-:W-:Y:S02]  /*1490*/  IMAD R5, R3, 0x4, R6.reuse ;  /* 0x0000000403057824 */ /* 0x104fe400078e0206 */
[----:B-1----:R-:W-:-:S03]  /*14a0*/  IMAD R7, R9, 0x4, R6 ;  /* 0x0000000409077824 */ /* 0x002fc600078e0206 */
[----:B------:R0:W-:Y:S04]  /*14b0*/  STS [R5], R4 ;  /* 0x0000000405007388 */ /* 0x0001e80000000800 */
[----:B------:R0:W-:Y:S01]  /*14c0*/  STS [R7], R4 ;  /* 0x0000000407007388 */ /* 0x0001e20000000800 */
[----:B------:R-:W-:Y:S05]  /*14d0*/  @!P0 BRA `(.L_x_21) ;  /* 0x0000000000248947 */ /* 0x000fea0003800000 */
[----:B0-----:R-:W0:Y:S01]  /*14e0*/  S2R R5, SR_CgaCtaId ;  /* 0x0000000000057919 */ /* 0x001e220000008800 */
[----:B------:R-:W-:Y:S02]  /*14f0*/  VIADD R4, R2, 0x1488 ;  /* 0x0000148802047836 */ /* 0x000fe40000000000 */
[----:B------:R-:W-:-:S03]  /*1500*/  VIADD R7, R9, -UR23 ;  /* 0x8000001709077c36 */ /* 0x000fc60008000000 */
[----:B0-----:R-:W-:Y:S01]  /*1510*/  LEA R8, R5, R4, 0x18 ;  /* 0x0000000405087211 */ /* 0x001fe200078ec0ff */
[----:B------:R-:W-:-:S03]  /*1520*/  VIADD R4, R3, 0xffffffff ;  /* 0xffffffff03047836 */ /* 0x000fc60000000000 */
[----:B------:R-:W-:Y:S01]  /*1530*/  LEA R5, R3, R8, 0x2 ;  /* 0x0000000803057211 */ /* 0x000fe200078e10ff */
[----:B------:R-:W-:-:S04]  /*1540*/  IMAD R8, R9, 0x4, R8 ;  /* 0x0000000409087824 */ /* 0x000fc800078e0208 */
[----:B------:R1:W-:Y:S04]  /*1550*/  STS [R5], R4 ;  /* 0x0000000405007388 */ /* 0x0003e80000000800 */
[----:B------:R1:W-:Y:S02]  /*1560*/  STS [R8], R7 ;  /* 0x0000000708007388 */ /* 0x0003e40000000800 */
.L_x_21:
[----:B------:R-:W-:Y:S05]  /*1570*/  BSYNC.RECONVERGENT B1 ;  /* 0x0000000000017941 */ /* 0x000fea0003800200 */
.L_x_20:
[----:B------:R-:W-:-:S05]  /*1580*/  VIADD R3, R3, UR16 ;  /* 0x0000001003037c36 */ /* 0x000fca0008000000 */
[----:B------:R-:W-:-:S13]  /*1590*/  ISETP.GT.AND P0, PT, R3, UR5, PT ;  /* 0x0000000503007c0c */ /* 0x000fda000bf04270 */
[----:B------:R-:W-:Y:S05]  /*15a0*/  @!P0 BRA `(.L_x_22) ;  /* 0xfffffffc00a88947 */ /* 0x000fea000383ffff */
.L_x_19:
[----:B------:R-:W-:Y:S05]  /*15b0*/  BSYNC.RECONVERGENT B0 ;  /* 0x0000000000007941 */ /* 0x000fea0003800200 */
.L_x_18:
[----:B------:R-:W-:Y:S01]  /*15c0*/  BAR.SYNC.DEFER_BLOCKING 0x0 ;  /* 0x0000000000007b1d */ /* 0x000fe20000010000 */
[----:B------:R-:W-:-:S05]  /*15d0*/  ISETP.NE.AND P0, PT, R0, RZ, PT ;  /* 0x000000ff0000720c */ /* 0x000fca0003f05270 */
[----:B------:R-:W-:Y:S08]  /*15e0*/  BSSY.RECONVERGENT B0, `(.L_x_23) ;  /* 0x00004d0000007945 */ /* 0x000ff00003800200 */
[----:B------:R-:W-:Y:S05]  /*15f0*/  @P0 BRA `(.L_x_24) ;  /* 0x0000004c00380947 */ /* 0x000fea0003800000 */
[----:B------:R-:W3:Y:S01]  /*1600*/  S2UR UR5, SR_CgaCtaId ;  /* 0x00000000000579c3 */ /* 0x000ee20000008800 */
[----:B------:R-:W-:Y:S01]  /*1610*/  UMOV UR4, 0x400 ;  /* 0x0000040000047882 */ /* 0x000fe20000000000 */
[----:B------:R-:W5:Y:S02]  /*1620*/  LDCU UR11, c[0x0][0x3a4] ;  /* 0x00007480ff0b77ac */ /* 0x000f640008000800 */
[----:B-----5:R-:W-:Y:S02]  /*1630*/  UISETP.GE.AND UP0, UPT, UR11, 0x1, UPT ;  /* 0x000000010b00788c */ /* 0x020fe4000bf06270 */
[----:B---3--:R-:W-:-:S09]  /*1640*/  ULEA UR4, UR5, UR4, 0x18 ;  /* 0x0000000405047291 */ /* 0x008fd2000f8ec0ff */
[----:B------:R-:W3:Y:S02]  /*1650*/  LDS R0, [UR4+0x200] ;  /* 0x00020004ff007984 */ /* 0x000ee40008000800 */
[----:B---3--:R-:W-:Y:S01]  /*1660*/  R2UR UR25, R0 ;  /* 0x00000000001972ca */ /* 0x008fe200000e0000 */
[----:B------:R-:W-:-:S14]  /*1670*/  BRA.U !UP0, `(.L_x_25) ;  /* 0x00000045082c7547 */ /* 0x000fdc000b800000 */
[----:B------:R-:W3:Y:S01]  /*1680*/  LDCU.64 UR4, c[0x0][0x390] ;  /* 0x00007200ff0477ac */ /* 0x000ee20008000a00 */
[----:B------:R-:W-:-:S04]  /*1690*/  UIMAD UR11, UR10, UR11, UR25 ;  /* 0x0000000b0a0b72a4 */ /* 0x000fc8000f8e0219 */
[----:B---3--:R-:W-:-:S06]  /*16a0*/  UIMAD.WIDE UR4, UR11, 0x4, UR4 ;  /* 0x000000040b0478a5 */ /* 0x008fcc000f8e0204 */
[----:B----4-:R-:W-:Y:S02]  /*16b0*/  IMAD.U32 R6, RZ, RZ, UR4 ;  /* 0x00000004ff067e24 */ /* 0x010fe4000f8e00ff */
[----:B01----:R-:W-:-:S05]  /*16c0*/  IMAD.U32 R7, RZ, RZ, UR5 ;  /* 0x00000005ff077e24 */ /* 0x003fca000f8e00ff */
[----:B------:R0:W5:Y:S01]  /*16d0*/  LDG.E R0, desc[UR14][R6.64] ;  /* 0x0000000e06007981 */ /* 0x000162000c1e1900 */
[----:B------:R-:W-:Y:S01]  /*16e0*/  IMAD.MOV.U32 R2, RZ, RZ, RZ ;  /* 0x000000ffff027224 */ /* 0x000fe200078e00ff */
[----:B------:R-:W-:Y:S01]  /*16f0*/  PRMT R3, RZ, 0x7610, R3 ;  /* 0x00007610ff037816 */ /* 0x000fe20000000003 */
[----:B------:R-:W-:Y:S01]  /*1700*/  UIMAD UR26, UR20, UR10, URZ ;  /* 0x0000000a141a72a4 */ /* 0x000fe2000f8e02ff */
[----:B------:R-:W-:-:S11]  /*1710*/  PRMT R4, RZ, 0x7610, R4 ;  /* 0x00007610ff047816 */ /* 0x000fd60000000004 */
.L_x_77:
[----:B-12---:R-:W1:Y:S08]  /*1720*/  LDC R5, c[0x0][0x3a4] ;  /* 0x0000e900ff057b82 */ /* 0x006e700000000800 */
[----:B0-----:R-:W0:Y:S01]  /*1730*/  LDC.64 R6, c[0x0][0x390] ;  /* 0x0000e400ff067b82 */ /* 0x001e220000000a00 */
[----:B-1----:R-:W-:-:S04]  /*1740*/  IMAD R5, R5, UR10, R2 ;  /* 0x0000000a05057c24 */ /* 0x002fc8000f8e0202 */
[----:B0-----:R-:W-:-:S05]  /*1750*/  IMAD.WIDE R6, R5, 0x4, R6 ;  /* 0x0000000405067825 */ /* 0x001fca00078e0206 */
[----:B------:R-:W2:Y:S01]  /*1760*/  LDG.E R9, desc[UR14][R6.64] ;  /* 0x0000000e06097981 */ /* 0x000ea2000c1e1900 */
[----:B------:R-:W-:Y:S01]  /*1770*/  IMAD R8, R5, UR8, RZ ;  /* 0x0000000805087c24 */ /* 0x000fe2000f8e02ff */
[----:B--2---:R-:W-:-:S13]  /*1780*/  ISETP.GE.AND P0, PT, R9, 0x1, PT ;  /* 0x000000010900780c */ /* 0x004fda0003f06270 */
[----:B---34-:R-:W-:Y:S05]  /*1790*/  @!P0 BRA `(.L_x_26) ;  /* 0x0000000c00608947 */ /* 0x018fea0003800000 */
[C---:B-----5:R-:W-:Y:S01]  /*17a0*/  LOP3.LUT R24, R0.reuse, 0x3, RZ, 0xc0, !PT ;  /* 0x0000000300187812 */ /* 0x060fe200078ec0ff */
[----:B------:R-:W-:Y:S01]  /*17b0*/  IMAD.MOV.U32 R11, RZ, RZ, RZ ;  /* 0x000000ffff0b7224 */ /* 0x000fe200078e00ff */
[----:B------:R-:W-:-:S07]  /*17c0*/  LOP3.LUT R10, R0, 0x7ffffffc, RZ, 0xc0, !PT ;  /* 0x7ffffffc000a7812 */ /* 0x000fce00078ec0ff */
.L_x_30:
[----:B------:R-:W-:-:S13]  /*17d0*/  ISETP.GE.AND P0, PT, R0, 0x1, PT ;  /* 0x000000010000780c */ /* 0x000fda0003f06270 */
[----:B0123-5:R-:W-:Y:S05]  /*17e0*/  @!P0 BRA `(.L_x_27) ;  /* 0x0000000c00408947 */ /* 0x02ffea0003800000 */
[----:B------:R-:W0:Y:S01]  /*17f0*/  LDC.64 R6, c[0x0][0x380] ;  /* 0x0000e000ff067b82 */ /* 0x000e220000000a00 */
[----:B------:R-:W-:-:S04]  /*1800*/  IMAD.IADD R13, R8, 0x1, R11 ;  /* 0x00000001080d7824 */ /* 0x000fc800078e020b */
[----:B0-----:R-:W-:-:S05]  /*1810*/  IMAD.WIDE R6, R13, 0x4, R6 ;  /* 0x000000040d067825 */ /* 0x001fca00078e0206 */
[----:B------:R0:W5:Y:S01]  /*1820*/  LDG.E R12, desc[UR14][R6.64] ;  /* 0x0000000e060c7981 */ /* 0x000162000c1e1900 */
[----:B------:R-:W-:Y:S01]  /*1830*/  ISETP.GE.U32.AND P0, PT, R0, 0x4, PT ;  /* 0x000000040000780c */ /* 0x000fe20003f06070 */
[----:B------:R-:W-:Y:S02]  /*1840*/  HFMA2 R14, -RZ, RZ, 0, 0 ;  /* 0x00000000ff0e7431 */ /* 0x000fe400000001ff */
[----:B------:R-:W-:-:S10]  /*1850*/  IMAD R13, R11, UR23, RZ ;  /* 0x000000170b0d7c24 */ /* 0x000fd4000f8e02ff */
[----:B0-----:R-:W-:Y:S05]  /*1860*/  @!P0 BRA `(.L_x_28) ;  /* 0x0000000400b88947 */ /* 0x001fea0003800000 */
[----:B------:R-:W0:Y:S01]  /*1870*/  S2R R15, SR_CgaCtaId ;  /* 0x00000000000f7919 */ /* 0x000e220000008800 */
[----:B------:R-:W-:Y:S01]  /*1880*/  MOV R6, 0x400 ;  /* 0x0000040000067802 */ /* 0x000fe20000000f00 */
[----:B------:R-:W-:-:S04]  /*1890*/  IMAD.MOV.U32 R17, RZ, RZ, RZ ;  /* 0x000000ffff117224 */ /* 0x000fc800078e00ff */
[C---:B------:R-:W-:Y:S02]  /*18a0*/  VIADD R7, R6.reuse, 0x384 ;  /* 0x0000038406077836 */ /* 0x040fe40000000000 */
[C---:B------:R-:W-:Y:S02]  /*18b0*/  VIADD R14, R6.reuse, 0x204 ;  /* 0x00000204060e7836 */ /* 0x040fe40000000000 */
[----:B------:R-:W-:Y:S01]  /*18c0*/  VIADD R6, R6, 0x1488 ;  /* 0x0000148806067836 */ /* 0x000fe20000000000 */
[----:B------:R-:W-:Y:S02]  /*18d0*/  R2UR UR4, R7 ;  /* 0x00000000070472ca */ /* 0x000fe400000e0000 */
[C---:B0-----:R-:W-:Y:S02]  /*18e0*/  R2UR UR5, R15.reuse ;  /* 0x000000000f0572ca */ /* 0x041fe400000e0000 */
[C---:B------:R-:W-:Y:S02]  /*18f0*/  LEA R14, R15.reuse, R14, 0x18 ;  /* 0x0000000e0f0e7211 */ /* 0x040fe400078ec0ff */
[----:B------:R-:W-:-:S09]  /*1900*/  LEA R15, R15, R6, 0x18 ;  /* 0x000000060f0f7211 */ /* 0x000fd200078ec0ff */
[----:B------:R-:W-:-:S12]  /*1910*/  ULEA UR4, UR5, UR4, 0x18 ;  /* 0x0000000405047291 */ /* 0x000fd8000f8ec0ff */
.L_x_29:
[----:B0-----:R-:W-:Y:S01]  /*1920*/  IMAD.IADD R6, R13, 0x1, R17 ;  /* 0x000000010d067824 */ /* 0x001fe200078e0211 */
[----:B------:R-:W0:Y:S01]  /*1930*/  LDC R19, c[0x0][0x3c0] ;  /* 0x0000f000ff137b82 */ /* 0x000e220000000800 */
[C---:B------:R-:W-:Y:S02]  /*1940*/  IMAD R20, R17.reuse, 0x4, R14 ;  /* 0x0000000411147824 */ /* 0x040fe400078e020e */
[----:B------:R-:W-:Y:S01]  /*1950*/  VIADD R17, R17, 0x4 ;  /* 0x0000000411117836 */ /* 0x000fe20000000000 */
[----:B------:R-:W-:Y:S02]  /*1960*/  R2UR UR5, R6 ;  /* 0x00000000060572ca */ /* 0x000fe400000e0000 */
[----:B------:R-:W1:Y:S02]  /*1970*/  LDS R21, [R20] ;  /* 0x0000000014157984 */ /* 0x000e640000000800 */
[----:B------:R-:W2:Y:S09]  /*1980*/  LDC.64 R6, c[0x0][0x3b8] ;  /* 0x0000ee00ff067b82 */ /* 0x000eb20000000a00 */
[----:B------:R-:W-:-:S04]  /*1990*/  ULEA UR11, UR5, UR4, 0x2 ;  /* 0x00000004050b7291 */ /* 0x000fc8000f8e10ff */
[----:B------:R-:W-:-:S05]  /*19a0*/  ULEA UR12, UR23, UR11, 0x2 ;  /* 0x0000000b170c7291 */ /* 0x000fca000f8e10ff */
[----:B------:R-:W0:Y:S04]  /*19b0*/  LDS R22, [UR11+0x4] ;  /* 0x0000040bff167984 */ /* 0x000e280008000800 */
[----:B------:R-:W3:Y:S04]  /*19c0*/  LDS R16, [UR12] ;  /* 0x0000000cff107984 */ /* 0x000ee80008000800 */
[----:B------:R-:W4:Y:S01]  /*19d0*/  LDS R18, [UR11] ;  /* 0x0000000bff127984 */ /* 0x000f220008000800 */
[----:B-1---5:R-:W-:Y:S01]  /*19e0*/  ISETP.NE.AND P0, PT, R21, R12, PT ;  /* 0x0000000c1500720c */ /* 0x022fe20003f05270 */
[----:B------:R-:W-:-:S04]  /*19f0*/  IMAD.U32 R21, RZ, RZ, UR5 ;  /* 0x00000005ff157e24 */ /* 0x000fc8000f8e00ff */
[----:B------:R-:W-:Y:S01]  /*1a00*/  VIADD R21, R21, 0x1 ;  /* 0x0000000115157836 */ /* 0x000fe20000000000 */
[----:B0-----:R-:W-:Y:S01]  /*1a10*/  IADD3 R22, PT, PT, R22, R19, RZ ;  /* 0x0000001316167210 */ /* 0x001fe20007ffe0ff */
[----:B---3--:R-:W-:-:S05]  /*1a20*/  IMAD.IADD R16, R16, 0x1, R19 ;  /* 0x0000000110107824 */ /* 0x008fca00078e0213 */
[C---:B------:R-:W-:Y:S02]  /*1a30*/  VIMNMX R23, PT, PT, R16.reuse, 0x3e8, PT ;  /* 0x000003e810177848 */ /* 0x040fe40003fe0100 */
[----:B------:R-:W-:Y:S01]  /*1a40*/  ISETP.GE.AND P2, PT, R16, 0x3e8, PT ;  /* 0x000003e81000780c */ /* 0x000fe20003f46270 */
[----:B------:R-:W-:Y:S01]  /*1a50*/  IMAD.U32 R16, RZ, RZ, UR23 ;  /* 0x00000017ff107e24 */ /* 0x000fe2000f8e00ff */
[CC--:B------:R-:W-:Y:S02]  /*1a60*/  ISETP.GE.AND P3, PT, R22.reuse, R23.reuse, PT ;  /* 0x000000171600720c */ /* 0x0c0fe40003f66270 */
[----:B------:R-:W-:Y:S01]  /*1a70*/  VIMNMX R25, PT, PT, R22, R23, PT ;  /* 0x0000001716197248 */ /* 0x000fe20003fe0100 */
[----:B------:R-:W-:Y:S01]  /*1a80*/  VIADD R16, R16, UR5 ;  /* 0x0000000510107c36 */ /* 0x000fe20008000000 */
[----:B--2---:R-:W-:-:S04]  /*1a90*/  SEL R23, R6, R7, !P0 ;  /* 0x0000000706177207 */ /* 0x004fc80004000000 */
[----:B------:R-:W-:Y:S01]  /*1aa0*/  SEL R22, R16, RZ, !P2 ;  /* 0x000000ff10167207 */ /* 0x000fe20005000000 */
[----:B----4-:R-:W-:-:S03]  /*1ab0*/  IMAD.IADD R18, R23, 0x1, R18 ;  /* 0x0000000117127824 */ /* 0x010fc600078e0212 */
[----:B------:R-:W-:Y:S02]  /*1ac0*/  SEL R22, R21, R22, !P3 ;  /* 0x0000001615167207 */ /* 0x000fe40005800000 */
[CC--:B------:R-:W-:Y:S02]  /*1ad0*/  ISETP.GE.AND P0, PT, R18.reuse, R25.reuse, PT ;  /* 0x000000191200720c */ /* 0x0c0fe40003f06270 */
[----:B------:R-:W-:Y:S01]  /*1ae0*/  VIMNMX R26, PT, PT, R18, R25, PT ;  /* 0x00000019121a7248 */ /* 0x000fe20003fe0100 */
[----:B------:R-:W-:Y:S01]  /*1af0*/  IMAD R18, R16, 0x4, R15 ;  /* 0x0000000410127824 */ /* 0x000fe200078e020f */
[----:B------:R-:W-:-:S03]  /*1b00*/  SEL R25, R22, UR5, P0 ;  /* 0x0000000516197c07 */ /* 0x000fc60008000000 */
[----:B------:R-:W-:Y:S04]  /*1b10*/  STS [UR12+0x4], R26 ;  /* 0x0000041aff007988 */ /* 0x000fe8000800080c */
[----:B------:R0:W-:Y:S04]  /*1b20*/  STS [R18+0x4], R25 ;  /* 0x0000041912007388 */ /* 0x0001e80000000800 */
[----:B------:R-:W1:Y:S04]  /*1b30*/  LDS R23, [R20+0x4] ;  /* 0x0000040014177984 */ /* 0x000e680000000800 */
[----:B------:R-:W2:Y:S01]  /*1b40*/  LDS R27, [UR11+0x4] ;  /* 0x0000040bff1b7984 */ /* 0x000ea20008000800 */
[----:B0-----:R-:W-:-:S03]  /*1b50*/  VIADD R25, R16, 0x1 ;  /* 0x0000000110197836 */ /* 0x001fc60000000000 */
[----:B------:R-:W0:Y:S01]  /*1b60*/  LDS R28, [UR11+0x8] ;  /* 0x0000080bff1c7984 */ /* 0x000e220008000800 */
[----:B-1----:R-:W-:Y:S01]  /*1b70*/  ISETP.NE.AND P0, PT, R23, R12, PT ;  /* 0x0000000c1700720c */ /* 0x002fe20003f05270 */
[----:B------:R-:W-:-:S03]  /*1b80*/  IMAD.IADD R23, R26, 0x1, R19 ;  /* 0x000000011a177824 */ /* 0x000fc600078e0213 */
[----:B------:R-:W-:Y:S02]  /*1b90*/  SEL R22, R6, R7, !P0 ;  /* 0x0000000706167207 */ /* 0x000fe40004000000 */
[C---:B------:R-:W-:Y:S02]  /*1ba0*/  ISETP.GE.AND P0, PT, R23.reuse, 0x3e8, PT ;  /* 0x000003e81700780c */ /* 0x040fe40003f06270 */
[----:B--2---:R-:W-:Y:S01]  /*1bb0*/  IADD3 R22, PT, PT, R22, R27, RZ ;  /* 0x0000001b16167210 */ /* 0x004fe20007ffe0ff */
[----:B0-----:R-:W-:Y:S01]  /*1bc0*/  IMAD.IADD R28, R28, 0x1, R19 ;  /* 0x000000011c1c7824 */ /* 0x001fe200078e0213 */
[----:B------:R-:W-:Y:S01]  /*1bd0*/  VIMNMX R27, PT, PT, R23, 0x3e8, PT ;  /* 0x000003e8171b7848 */ /* 0x000fe20003fe0100 */
[----:B------:R-:W-:Y:S01]  /*1be0*/  IMAD.U32 R23, RZ, RZ, UR5 ;  /* 0x00000005ff177e24 */ /* 0x000fe2000f8e00ff */
[----:B------:R-:W-:Y:S02]  /*1bf0*/  SEL R26, R25, RZ, !P0 ;  /* 0x000000ff191a7207 */ /* 0x000fe40004000000 */
[CC--:B------:R-:W-:Y:S01]  /*1c00*/  ISETP.GE.AND P2, PT, R28.reuse, R27.reuse, PT ;  /* 0x0000001b1c00720c */ /* 0x0c0fe20003f46270 */
[----:B------:R-:W-:Y:S01]  /*1c10*/  VIADD R23, R23, 0x2 ;  /* 0x0000000217177836 */ /* 0x000fe20000000000 */
[----:B------:R-:W-:-:S04]  /*1c20*/  VIMNMX R27, PT, PT, R28, R27, PT ;  /* 0x0000001b1c1b7248 */ /* 0x000fc80003fe0100 */
[CC--:B------:R-:W-:Y:S02]  /*1c30*/  ISETP.GE.AND P3, PT, R22.reuse, R27.reuse, PT ;  /* 0x0000001b1600720c */ /* 0x0c0fe40003f66270 */
[----:B------:R-:W-:-:S05]  /*1c40*/  VIMNMX R28, PT, PT, R22, R27, PT ;  /* 0x0000001b161c7248 */ /* 0x000fca0003fe0100 */
[----:B------:R-:W-:Y:S06]  /*1c50*/  STS [UR12+0x8], R28 ;  /* 0x0000081cff007988 */ /* 0x000fec000800080c */
[----:B------:R-:W-:-:S05]  /*1c60*/  @P3 SEL R21, R23, R26, !P2 ;  /* 0x0000001a17153207 */ /* 0x000fca0005000000 */
[----:B------:R0:W-:Y:S04]  /*1c70*/  STS [R18+0x8], R21 ;  /* 0x0000081512007388 */ /* 0x0001e80000000800 */
[----:B------:R-:W1:Y:S04]  /*1c80*/  LDS R25, [R20+0x8] ;  /* 0x0000080014197984 */ /* 0x000e680000000800 */
[----:B------:R-:W-:Y:S01]  /*1c90*/  LDS R27, [UR11+0x8] ;  /* 0x0000080bff1b7984 */ /* 0x000fe20008000800 */
[----:B0-----:R-:W-:-:S03]  /*1ca0*/  MOV R21, UR5 ;  /* 0x0000000500157c02 */ /* 0x001fc60008000f00 */
[----:B------:R-:W0:Y:S02]  /*1cb0*/  LDS R26, [UR11+0xc] ;  /* 0x00000c0bff1a7984 */ /* 0x000e240008000800 */
[----:B------:R-:W-:Y:S01]  /*1cc0*/  VIADD R21, R21, 0x3 ;  /* 0x0000000315157836 */ /* 0x000fe20000000000 */
[----:B-1----:R-:W-:Y:S01]  /*1cd0*/  ISETP.NE.AND P0, PT, R25, R12, PT ;  /* 0x0000000c1900720c */ /* 0x002fe20003f05270 */
[----:B------:R-:W-:-:S03]  /*1ce0*/  IMAD.IADD R25, R28, 0x1, R19 ;  /* 0x000000011c197824 */ /* 0x000fc600078e0213 */
[----:B------:R-:W-:Y:S02]  /*1cf0*/  SEL R22, R6, R7, !P0 ;  /* 0x0000000706167207 */ /* 0x000fe40004000000 */
[C---:B------:R-:W-:Y:S01]  /*1d00*/  ISETP.GE.AND P0, PT, R25.reuse, 0x3e8, PT ;  /* 0x000003e81900780c */ /* 0x040fe20003f06270 */
[----:B0-----:R-:W-:Y:S02]  /*1d10*/  IMAD.IADD R26, R26, 0x1, R19 ;  /* 0x000000011a1a7824 */ /* 0x001fe400078e0213 */
[----:B------:R-:W-:Y:S01]  /*1d20*/  IMAD.IADD R22, R22, 0x1, R27 ;  /* 0x0000000116167824 */ /* 0x000fe200078e021b */
[----:B------:R-:W-:Y:S01]  /*1d30*/  VIMNMX R27, PT, PT, R25, 0x3e8, PT ;  /* 0x000003e8191b7848 */ /* 0x000fe20003fe0100 */
[C---:B------:R-:W-:Y:S02]  /*1d40*/  VIADD R25, R16.reuse, 0x2 ;  /* 0x0000000210197836 */ /* 0x040fe40000000000 */
[----:B------:R-:W-:Y:S01]  /*1d50*/  VIADD R16, R16, 0x3 ;  /* 0x0000000310107836 */ /* 0x000fe20000000000 */
[----:B------:R-:W-:-:S02]  /*1d60*/  ISETP.GE.AND P2, PT, R26, R27, PT ;  /* 0x0000001b1a00720c */ /* 0x000fc40003f46270 */
[----:B------:R-:W-:Y:S02]  /*1d70*/  VIMNMX R27, PT, PT, R26, R27, PT ;  /* 0x0000001b1a1b7248 */ /* 0x000fe40003fe0100 */
[----:B------:R-:W-:Y:S02]  /*1d80*/  SEL R26, R25, RZ, !P0 ;  /* 0x000000ff191a7207 */ /* 0x000fe40004000000 */
[CC--:B------:R-:W-:Y:S02]  /*1d90*/  ISETP.GE.AND P3, PT, R22.reuse, R27.reuse, PT ;  /* 0x0000001b1600720c */ /* 0x0c0fe40003f66270 */
[----:B------:R-:W-:-:S05]  /*1da0*/  VIMNMX R28, PT, PT, R22, R27, PT ;  /* 0x0000001b161c7248 */ /* 0x000fca0003fe0100 */
[----:B------:R-:W-:Y:S06]  /*1db0*/  STS [UR12+0xc], R28 ;  /* 0x00000c1cff007988 */ /* 0x000fec000800080c */
[----:B------:R-:W-:Y:S01]  /*1dc0*/  @P3 SEL R23, R21, R26, !P2 ;  /* 0x0000001a15173207 */ /* 0x000fe20005000000 */
[----:B------:R-:W-:-:S04]  /*1dd0*/  IMAD.IADD R26, R28, 0x1, R19 ;  /* 0x000000011c1a7824 */ /* 0x000fc800078e0213 */
[----:B------:R-:W-:Y:S04]  /*1de0*/  STS [R18+0xc], R23 ;  /* 0x00000c1712007388 */ /* 0x000fe80000000800 */
[----:B------:R-:W0:Y:S04]  /*1df0*/  LDS R22, [UR11+0x10] ;  /* 0x0000100bff167984 */ /* 0x000e280008000800 */
[----:B------:R-:W1:Y:S04]  /*1e00*/  LDS R27, [R20+0xc] ;  /* 0x00000c00141b7984 */ /* 0x000e680000000800 */
[----:B------:R-:W2:Y:S01]  /*1e10*/  LDS R25, [UR11+0xc] ;  /* 0x00000c0bff197984 */ /* 0x000ea20008000800 */
[----:B0-----:R-:W-:Y:S01]  /*1e20*/  IMAD.IADD R22, R22, 0x1, R19 ;  /* 0x0000000116167824 */ /* 0x001fe200078e0213 */
[----:B------:R-:W-:-:S02]  /*1e30*/  VIMNMX R19, PT, PT, R26, 0x3e8, PT ;  /* 0x000003e81a137848 */ /* 0x000fc40003fe0100 */
[----:B-1----:R-:W-:Y:S02]  /*1e40*/  ISETP.NE.AND P0, PT, R27, R12, PT ;  /* 0x0000000c1b00720c */ /* 0x002fe40003f05270 */
[----:B------:R-:W-:Y:S02]  /*1e50*/  ISETP.GE.AND P2, PT, R22, R19, PT ;  /* 0x000000131600720c */ /* 0x000fe40003f46270 */
[----:B------:R-:W-:Y:S01]  /*1e60*/  SEL R6, R6, R7, !P0 ;  /* 0x0000000706067207 */ /* 0x000fe20004000000 */
[----:B------:R-:W-:Y:S01]  /*1e70*/  IMAD.U32 R7, RZ, RZ, UR5 ;  /* 0x00000005ff077e24 */ /* 0x000fe2000f8e00ff */
[----:B------:R-:W-:Y:S02]  /*1e80*/  ISETP.GE.AND P0, PT, R26, 0x3e8, PT ;  /* 0x000003e81a00780c */ /* 0x000fe40003f06270 */
[----:B------:R-:W-:Y:S01]  /*1e90*/  VIMNMX R19, PT, PT, R22, R19, PT ;  /* 0x0000001316137248 */ /* 0x000fe20003fe0100 */
[----:B--2---:R-:W-:Y:S01]  /*1ea0*/  IMAD.IADD R6, R6, 0x1, R25 ;  /* 0x0000000106067824 */ /* 0x004fe200078e0219 */
[----:B------:R-:W-:-:S05]  /*1eb0*/  IADD3 R20, PT, PT, R7, 0x4, RZ ;  /* 0x0000000407147810 */ /* 0x000fca0007ffe0ff */
[----:B------:R-:W-:Y:S02]  /*1ec0*/  @P2 SEL R20, R16, RZ, !P0 ;  /* 0x000000ff10142207 */ /* 0x000fe40004000000 */
[CC--:B------:R-:W-:Y:S02]  /*1ed0*/  ISETP.GE.AND P0, PT, R6.reuse, R19.reuse, PT ;  /* 0x000000130600720c */ /* 0x0c0fe40003f06270 */
[----:B------:R-:W-:Y:S02]  /*1ee0*/  VIMNMX R6, PT, PT, R6, R19, PT ;  /* 0x0000001306067248 */ /* 0x000fe40003fe0100 */
[----:B------:R-:W-:Y:S02]  /*1ef0*/  SEL R21, R21, R20, !P0 ;  /* 0x0000001415157207 */ /* 0x000fe40004000000 */
[----:B------:R-:W-:Y:S01]  /*1f00*/  ISETP.NE.AND P0, PT, R17, R10, PT ;  /* 0x0000000a1100720c */ /* 0x000fe20003f05270 */
[----:B------:R0:W-:Y:S04]  /*1f10*/  STS [UR12+0x10], R6 ;  /* 0x00001006ff007988 */ /* 0x0001e8000800080c */
[----:B------:R0:W-:Y:S08]  /*1f20*/  STS [R18+0x10], R21 ;  /* 0x0000101512007388 */ /* 0x0001f00000000800 */
[----:B------:R-:W-:Y:S05]  /*1f30*/  @P0 BRA `(.L_x_29) ;  /* 0xfffffff800780947 */ /* 0x000fea000383ffff */
[----:B------:R-:W-:-:S07]  /*1f40*/  IMAD.MOV.U32 R14, RZ, RZ, R10 ;  /* 0x000000ffff0e7224 */ /* 0x000fce00078e000a */
.L_x_28:
[----:B------:R-:W-:-:S13]  /*1f50*/  ISETP.NE.AND P0, PT, R24, RZ, PT ;  /* 0x000000ff1800720c */ /* 0x000fda0003f05270 */
[----:B------:R-:W-:Y:S05]  /*1f60*/  @!P0 BRA `(.L_x_27) ;  /* 0x0000000400608947 */ /* 0x000fea0003800000 */
[----:B------:R-:W1:Y:S01]  /*1f70*/  S2R R15, SR_CgaCtaId ;  /* 0x00000000000f7919 */ /* 0x000e620000008800 */
[----:B------:R-:W-:Y:S01]  /*1f80*/  MOV R17, 0x400 ;  /* 0x0000040000117802 */ /* 0x000fe20000000f00 */
[----:B------:R-:W-:-:S04]  /*1f90*/  IMAD.IADD R13, R13, 0x1, R14 ;  /* 0x000000010d0d7824 */ /* 0x000fc800078e020e */
[----:B0-----:R-:W-:Y:S01]  /*1fa0*/  VIADD R6, R17, 0x384 ;  /* 0x0000038411067836 */ /* 0x001fe20000000000 */
[----:B------:R-:W-:Y:S01]  /*1fb0*/  R2UR UR11, R13 ;  /* 0x000000000d0b72ca */ /* 0x000fe200000e0000 */
[----:B------:R-:W-:-:S03]  /*1fc0*/  VIADD R22, R17, 0x1488 ;  /* 0x0000148811167836 */ /* 0x000fc60000000000 */
[----:B------:R-:W-:Y:S01]  /*1fd0*/  R2UR UR4, R6 ;  /* 0x00000000060472ca */ /* 0x000fe200000e0000 */
[----:B------:R-:W-:-:S08]  /*1fe0*/  VIADD R6, R17, 0x204 ;  /* 0x0000020411067836 */ /* 0x000fd00000000000 */
[----:B------:R-:W-:-:S04]  /*1ff0*/  IMAD.U32 R20, RZ, RZ, UR11 ;  /* 0x0000000bff147e24 */ /* 0x000fc8000f8e00ff */
[----:B------:R-:W-:Y:S01]  /*2000*/  VIADD R17, R20, 0x1 ;  /* 0x0000000114117836 */ /* 0x000fe20000000000 */
[C---:B-1----:R-:W-:Y:S02]  /*2010*/  R2UR UR5, R15.reuse ;  /* 0x000000000f0572ca */ /* 0x042fe400000e0000 */
[C---:B------:R-:W-:Y:S02]  /*2020*/  LEA R13, R15.reuse, R6, 0x18 ;  /* 0x000000060f0d7211 */ /* 0x040fe400078ec0ff */
[----:B------:R-:W0:Y:S01]  /*2030*/  LDC.64 R6, c[0x0][0x3b8] ;  /* 0x0000ee00ff067b82 */ /* 0x000e220000000a00 */
[----:B------:R-:W-:Y:S02]  /*2040*/  LEA R15, R15, R22, 0x18 ;  /* 0x000000160f0f7211 */ /* 0x000fe400078ec0ff */
[----:B------:R-:W-:-:S05]  /*2050*/  IMAD R13, R14, 0x4, R13 ;  /* 0x000000040e0d7824 */ /* 0x000fca00078e020d */
[----:B------:R-:W1:Y:S01]  /*2060*/  LDS R19, [R13] ;  /* 0x000000000d137984 */ /* 0x000e620000000800 */
[----:B------:R-:W-:Y:S01]  /*2070*/  ULEA UR4, UR5, UR4, 0x18 ;  /* 0x0000000405047291 */ /* 0x000fe2000f8ec0ff */
[----:B------:R-:W2:Y:S03]  /*2080*/  LDC R14, c[0x0][0x3c0] ;  /* 0x0000f000ff0e7b82 */ /* 0x000ea60000000800 */
[----:B------:R-:W-:-:S04]  /*2090*/  ULEA UR4, UR11, UR4, 0x2 ;  /* 0x000000040b047291 */ /* 0x000fc8000f8e10ff */
[----:B------:R-:W-:-:S05]  /*20a0*/  ULEA UR5, UR23, UR4, 0x2 ;  /* 0x0000000417057291 */ /* 0x000fca000f8e10ff */
[----:B------:R-:W2:Y:S04]  /*20b0*/  LDS R23, [UR4+0x4] ;  /* 0x00000404ff177984 */ /* 0x000ea80008000800 */
[----:B------:R-:W3:Y:S04]  /*20c0*/  LDS R21, [UR5] ;  /* 0x00000005ff157984 */ /* 0x000ee80008000800 */
[----:B------:R-:W4:Y:S01]  /*20d0*/  LDS R18, [UR4] ;  /* 0x00000004ff127984 */ /* 0x000f220008000800 */
[----:B-1---5:R-:W-:Y:S01]  /*20e0*/  ISETP.NE.AND P0, PT, R19, R12, PT ;  /* 0x0000000c1300720c */ /* 0x022fe20003f05270 */
[----:B------:R-:W-:Y:S01]  /*20f0*/  IMAD.U32 R19, RZ, RZ, UR23 ;  /* 0x00000017ff137e24 */ /* 0x000fe2000f8e00ff */
[----:B--2---:R-:W-:Y:S01]  /*2100*/  IADD3 R23, PT, PT, R23, R14, RZ ;  /* 0x0000000e17177210 */ /* 0x004fe20007ffe0ff */
[----:B---3--:R-:W-:-:S05]  /*2110*/  IMAD.IADD R21, R21, 0x1, R14 ;  /* 0x0000000115157824 */ /* 0x008fca00078e020e */
[C---:B------:R-:W-:Y:S02]  /*2120*/  VIMNMX R16, PT, PT, R21.reuse, 0x3e8, PT ;  /* 0x000003e815107848 */ /* 0x040fe40003fe0100 */
[----:B------:R-:W-:Y:S02]  /*2130*/  ISETP.GE.AND P2, PT, R21, 0x3e8, PT ;  /* 0x000003e81500780c */ /* 0x000fe40003f46270 */
[CC--:B------:R-:W-:Y:S02]  /*2140*/  ISETP.GE.AND P3, PT, R23.reuse, R16.reuse, PT ;  /* 0x000000101700720c */ /* 0x0c0fe40003f66270 */
[----:B------:R-:W-:Y:S01]  /*2150*/  VIMNMX R23, PT, PT, R23, R16, PT ;  /* 0x0000001017177248 */ /* 0x000fe20003fe0100 */
[----:B------:R-:W-:Y:S01]  /*2160*/  VIADD R16, R19, UR11 ;  /* 0x0000000b13107c36 */ /* 0x000fe20008000000 */
[----:B0-----:R-:W-:-:S04]  /*2170*/  SEL R19, R6, R7, !P0 ;  /* 0x0000000706137207 */ /* 0x001fc80004000000 */
[----:B------:R-:W-:Y:S01]  /*2180*/  SEL R20, R16, RZ, !P2 ;  /* 0x000000ff10147207 */ /* 0x000fe20005000000 */
[----:B----4-:R-:W-:-:S03]  /*2190*/  IMAD.IADD R18, R19, 0x1, R18 ;  /* 0x0000000113127824 */ /* 0x010fc600078e0212 */
[----:B------:R-:W-:Y:S02]  /*21a0*/  SEL R20, R17, R20, !P3 ;  /* 0x0000001411147207 */ /* 0x000fe40005800000 */
[CC--:B------:R-:W-:Y:S02]  /*21b0*/  ISETP.GE.AND P0, PT, R18.reuse, R23.reuse, PT ;  /* 0x000000171200720c */ /* 0x0c0fe40003f06270 */
[----:B------:R-:W-:Y:S01]  /*21c0*/  VIMNMX R19, PT, PT, R18, R23, PT ;  /* 0x0000001712137248 */ /* 0x000fe20003fe0100 */
[----:B------:R-:W-:Y:S01]  /*21d0*/  IMAD R18, R16, 0x4, R15 ;  /* 0x0000000410127824 */ /* 0x000fe200078e020f */
[----:B------:R-:W-:Y:S02]  /*21e0*/  SEL R15, R20, UR11, P0 ;  /* 0x0000000b140f7c07 */ /* 0x000fe40008000000 */
[----:B------:R-:W-:Y:S01]  /*21f0*/  ISETP.NE.AND P0, PT, R24, 0x1, PT ;  /* 0x000000011800780c */ /* 0x000fe20003f05270 */
[----:B------:R1:W-:Y:S04]  /*2200*/  STS [UR5+0x4], R19 ;  /* 0x00000413ff007988 */ /* 0x0003e80008000805 */
[----:B------:R1:W-:Y:S08]  /*2210*/  STS [R18+0x4], R15 ;  /* 0x0000040f12007388 */ /* 0x0003f00000000800 */
[----:B------:R-:W-:Y:S05]  /*2220*/  @!P0 BRA `(.L_x_27) ;  /* 0x0000000000b08947 */ /* 0x000fea0003800000 */
[----:B-1----:R-:W0:Y:S01]  /*2230*/  LDS R15, [R13+0x4] ;  /* 0x000004000d0f7984 */ /* 0x002e220000000800 */
[----:B------:R-:W-:-:S03]  /*2240*/  IADD3 R19, PT, PT, R19, R14, RZ ;  /* 0x0000000e13137210 */ /* 0x000fc60007ffe0ff */
[----:B------:R-:W1:Y:S01]  /*2250*/  LDS R21, [UR4+0x8] ;  /* 0x00000804ff157984 */ /* 0x000e620008000800 */
[----:B------:R-:W-:-:S03]  /*2260*/  VIMNMX R22, PT, PT, R19, 0x3e8, PT ;  /* 0x000003e813167848 */ /* 0x000fc60003fe0100 */
[----:B------:R-:W2:Y:S01]  /*2270*/  LDS R20, [UR4+0x4] ;  /* 0x00000404ff147984 */ /* 0x000ea20008000800 */
[----:B0-----:R-:W-:-:S04]  /*2280*/  ISETP.NE.AND P0, PT, R15, R12, PT ;  /* 0x0000000c0f00720c */ /* 0x001fc80003f05270 */
[----:B------:R-:W-:Y:S01]  /*2290*/  SEL R15, R6, R7, !P0 ;  /* 0x00000007060f7207 */ /* 0x000fe20004000000 */
[----:B-1----:R-:W-:Y:S01]  /*22a0*/  IMAD.IADD R21, R21, 0x1, R14 ;  /* 0x0000000115157824 */ /* 0x002fe200078e020e */
[----:B------:R-:W-:Y:S01]  /*22b0*/  ISETP.GE.AND P0, PT, R19, 0x3e8, PT ;  /* 0x000003e81300780c */ /* 0x000fe20003f06270 */
[----:B------:R-:W-:Y:S02]  /*22c0*/  VIADD R19, R16, 0x1 ;  /* 0x0000000110137836 */ /* 0x000fe40000000000 */
[----:B--2---:R-:W-:Y:S01]  /*22d0*/  IMAD.IADD R20, R15, 0x1, R20 ;  /* 0x000000010f147824 */ /* 0x004fe200078e0214 */
[CC--:B------:R-:W-:Y:S01]  /*22e0*/  VIMNMX R23, PT, PT, R21.reuse, R22.reuse, PT ;  /* 0x0000001615177248 */ /* 0x0c0fe20003fe0100 */
[----:B------:R-:W-:Y:S01]  /*22f0*/  IMAD.U32 R15, RZ, RZ, UR11 ;  /* 0x0000000bff0f7e24 */ /* 0x000fe2000f8e00ff */
[----:B------:R-:W-:Y:S02]  /*2300*/  ISETP.GE.AND P2, PT, R21, R22, PT ;  /* 0x000000161500720c */ /* 0x000fe40003f46270 */
[----:B------:R-:W-:Y:S01]  /*2310*/  ISETP.GE.AND P3, PT, R20, R23, PT ;  /* 0x000000171400720c */ /* 0x000fe20003f66270 */
[----:B------:R-:W-:Y:S01]  /*2320*/  VIADD R15, R15, 0x2 ;  /* 0x000000020f0f7836 */ /* 0x000fe20000000000 */
[----:B------:R-:W-:-:S02]  /*2330*/  SEL R22, R19, RZ, !P0 ;  /* 0x000000ff13167207 */ /* 0x000fc40004000000 */
[----:B------:R-:W-:Y:S02]  /*2340*/  VIMNMX R19, PT, PT, R20, R23, PT ;  /* 0x0000001714137248 */ /* 0x000fe40003fe0100 */
[----:B------:R-:W-:-:S03]  /*2350*/  ISETP.NE.AND P0, PT, R24, 0x2, PT ;  /* 0x000000021800780c */ /* 0x000fc60003f05270 */
[----:B------:R2:W-:Y:S04]  /*2360*/  STS [UR5+0x8], R19 ;  /* 0x00000813ff007988 */ /* 0x0005e80008000805 */
[----:B------:R-:W-:-:S05]  /*2370*/  @P3 SEL R17, R15, R22, !P2 ;  /* 0x000000160f113207 */ /* 0x000fca0005000000 */
[----:B------:R2:W-:Y:S01]  /*2380*/  STS [R18+0x8], R17 ;  /* 0x0000081112007388 */ /* 0x0005e20000000800 */
[----:B------:R-:W-:Y:S05]  /*2390*/  @!P0 BRA `(.L_x_27) ;  /* 0x0000000000548947 */ /* 0x000fea0003800000 */
[----:B------:R-:W0:Y:S01]  /*23a0*/  LDS R21, [UR4+0xc] ;  /* 0x00000c04ff157984 */ /* 0x000e220008000800 */
[--C-:B--2---:R-:W-:Y:S02]  /*23b0*/  IMAD.IADD R19, R19, 0x1, R14.reuse ;  /* 0x0000000113137824 */ /* 0x104fe400078e020e */
[----:B------:R-:W-:Y:S01]  /*23c0*/  VIADD R16, R16, 0x2 ;  /* 0x0000000210107836 */ /* 0x000fe20000000000 */
[----:B------:R-:W1:Y:S04]  /*23d0*/  LDS R13, [R13+0x8] ;  /* 0x000008000d0d7984 */ /* 0x000e680000000800 */
[----:B------:R-:W2:Y:S01]  /*23e0*/  LDS R17, [UR4+0x8] ;  /* 0x00000804ff117984 */ /* 0x000ea20008000800 */
[----:B0-----:R-:W-:Y:S01]  /*23f0*/  IMAD.IADD R21, R21, 0x1, R14 ;  /* 0x0000000115157824 */ /* 0x001fe200078e020e */
[----:B------:R-:W-:-:S02]  /*2400*/  VIMNMX R14, PT, PT, R19, 0x3e8, PT ;  /* 0x000003e8130e7848 */ /* 0x000fc40003fe0100 */
[----:B-1----:R-:W-:Y:S02]  /*2410*/  ISETP.NE.AND P0, PT, R13, R12, PT ;  /* 0x0000000c0d00720c */ /* 0x002fe40003f05270 */
[-C--:B------:R-:W-:Y:S02]  /*2420*/  ISETP.GE.AND P2, PT, R21, R14.reuse, PT ;  /* 0x0000000e1500720c */ /* 0x080fe40003f46270 */
[----:B------:R-:W-:Y:S02]  /*2430*/  SEL R6, R6, R7, !P0 ;  /* 0x0000000706067207 */ /* 0x000fe40004000000 */
[----:B------:R-:W-:Y:S02]  /*2440*/  MOV R12, UR11 ;  /* 0x0000000b000c7c02 */ /* 0x000fe40008000f00 */
[----:B------:R-:W-:Y:S01]  /*2450*/  ISETP.GE.AND P0, PT, R19, 0x3e8, PT ;  /* 0x000003e81300780c */ /* 0x000fe20003f06270 */
[----:B--2---:R-:W-:Y:S01]  /*2460*/  IMAD.IADD R6, R6, 0x1, R17 ;  /* 0x0000000106067824 */ /* 0x004fe200078e0211 */
[----:B------:R-:W-:Y:S01]  /*2470*/  VIMNMX R21, PT, PT, R21, R14, PT ;  /* 0x0000000e15157248 */ /* 0x000fe20003fe0100 */
[----:B------:R-:W-:-:S04]  /*2480*/  VIADD R12, R12, 0x3 ;  /* 0x000000030c0c7836 */ /* 0x000fc80000000000 */
[----:B------:R-:W-:Y:S02]  /*2490*/  @P2 SEL R12, R16, RZ, !P0 ;  /* 0x000000ff100c2207 */ /* 0x000fe40004000000 */
[CC--:B------:R-:W-:Y:S02]  /*24a0*/  ISETP.GE.AND P0, PT, R6.reuse, R21.reuse, PT ;  /* 0x000000150600720c */ /* 0x0c0fe40003f06270 */
[----:B------:R-:W-:Y:S02]  /*24b0*/  VIMNMX R6, PT, PT, R6, R21, PT ;  /* 0x0000001506067248 */ /* 0x000fe40003fe0100 */
[----:B------:R-:W-:-:S03]  /*24c0*/  SEL R15, R15, R12, !P0 ;  /* 0x0000000c0f0f7207 */ /* 0x000fc60004000000 */
[----:B------:R3:W-:Y:S04]  /*24d0*/  STS [UR5+0xc], R6 ;  /* 0x00000c06ff007988 */ /* 0x0007e80008000805 */
[----:B------:R3:W-:Y:S02]  /*24e0*/  STS [R18+0xc], R15 ;  /* 0x00000c0f12007388 */ /* 0x0007e40000000800 */
.L_x_27:
[----:B------:R-:W-:-:S05]  /*24f0*/  VIADD R11, R11, 0x1 ;  /* 0x000000010b0b7836 */ /* 0x000fca0000000000 */
[----:B------:R-:W-:-:S13]  /*2500*/  ISETP.NE.AND P0, PT, R11, R9, PT ;  /* 0x000000090b00720c */ /* 0x000fda0003f05270 */
[----:B------:R-:W-:Y:S05]  /*2510*/  @P0 BRA `(.L_x_30) ;  /* 0xfffffff000ac0947 */ /* 0x000fea000383ffff */
.L_x_26:
[----:B-----5:R-:W-:Y:S01]  /*2520*/  IMAD R7, R9, UR23, R0 ;  /* 0x0000001709077c24 */ /* 0x020fe2000f8e0200 */
[----:B------:R-:W-:Y:S01]  /*2530*/  UPLOP3.LUT UP0, UPT, UPT, UPT, UPT, 0x40, 0x4 ;  /* 0x000000000004789c */ /* 0x000fe20003f0e870 */
[----:B------:R-:W-:Y:S01]  /*2540*/  IADD3 R8, PT, PT, R8, -0x1, R9 ;  /* 0xffffffff08087810 */ /* 0x000fe20007ffe009 */
[----:B0--3--:R-:W-:Y:S02]  /*2550*/  IMAD.MOV.U32 R6, RZ, RZ, RZ ;  /* 0x000000ffff067224 */ /* 0x009fe400078e00ff */
[----:B------:R-:W-:-:S13]  /*2560*/  ISETP.NE.AND P0, PT, R7, RZ, PT ;  /* 0x000000ff0700720c */ /* 0x000fda0003f05270 */
[----:B------:R-:W-:Y:S05]  /*2570*/  @!P0 BRA `(.L_x_31) ;  /* 0x0000002800dc8947 */ /* 0x000fea0003800000 */
[----:B------:R-:W0:Y:S01]  /*2580*/  LDC R11, c[0x0][0x3b4] ;  /* 0x0000ed00ff0b7b82 */ /* 0x000e220000000800 */
[----:B------:R-:W-:Y:S01]  /*2590*/  ISETP.NE.AND P0, PT, R2, RZ, PT ;  /* 0x000000ff0200720c */ /* 0x000fe20003f05270 */
[----:B------:R-:W-:Y:S02]  /*25a0*/  VIADD R9, R0, 0xffffffff ;  /* 0xffffffff00097836 */ /* 0x000fe40000000000 */
[----:B0-----:R-:W-:-:S10]  /*25b0*/  IMAD R11, R2, R11, UR26 ;  /* 0x0000001a020b7e24 */ /* 0x001fd4000f8e020b */
[----:B------:R-:W-:Y:S05]  /*25c0*/  @P0 BRA `(.L_x_32) ;  /* 0x0000000400140947 */ /* 0x000fea0003800000 */
[----:B-12---:R-:W0:Y:S01]  /*25d0*/  S2R R19, SR_CgaCtaId ;  /* 0x0000000000137919 */ /* 0x006e220000008800 */
[----:B------:R-:W1:Y:S01]  /*25e0*/  LDC R22, c[0x0][0x3b4] ;  /* 0x0000ed00ff167b82 */ /* 0x000e620000000800 */
[----:B------:R-:W-:Y:S01]  /*25f0*/  MOV R23, 0x400 ;  /* 0x0000040000177802 */ /* 0x000fe20000000f00 */
[----:B------:R-:W-:Y:S01]  /*2600*/  HFMA2 R6, -RZ, RZ, 0, 0 ;  /* 0x00000000ff067431 */ /* 0x000fe200000001ff */
[----:B------:R-:W-:-:S03]  /*2610*/  UMOV UR4, URZ ;  /* 0x000000ff00047c82 */ /* 0x000fc60008000000 */
[----:B------:R-:W-:Y:S02]  /*2620*/  VIADD R10, R23, 0x1488 ;  /* 0x00001488170a7836 */ /* 0x000fe40000000000 */
[----:B------:R-:W2:Y:S08]  /*2630*/  LDC.64 R12, c[0x0][0x388] ;  /* 0x0000e200ff0c7b82 */ /* 0x000eb00000000a00 */
[----:B------:R-:W3:Y:S08]  /*2640*/  LDC.64 R14, c[0x0][0x380] ;  /* 0x0000e000ff0e7b82 */ /* 0x000ef00000000a00 */
[----:B------:R-:W4:Y:S01]  /*2650*/  LDC.64 R16, c[0x0][0x388] ;  /* 0x0000e200ff107b82 */ /* 0x000f220000000a00 */
[----:B0-----:R-:W-:-:S07]  /*2660*/  LEA R10, R19, R10, 0x18 ;  /* 0x0000000a130a7211 */ /* 0x001fce00078ec0ff */
.L_x_37:
[----:B-1----:R-:W-:-:S06]  /*2670*/  IMAD R18, R7, 0x4, R10 ;  /* 0x0000000407127824 */ /* 0x002fcc00078e020a */
[----:B0-----:R-:W0:Y:S02]  /*2680*/  LDS R18, [R18] ;  /* 0x0000000012127984 */ /* 0x001e240000000800 */
[--C-:B0---4-:R-:W-:Y:S02]  /*2690*/  IMAD.IADD R19, R7, 0x1, -R18.reuse ;  /* 0x0000000107137824 */ /* 0x111fe400078e0a12 */
[----:B------:R-:W-:-:S03]  /*26a0*/  IMAD.MOV.U32 R7, RZ, RZ, R18 ;  /* 0x000000ffff077224 */ /* 0x000fc600078e0012 */
[----:B------:R-:W-:-:S13]  /*26b0*/  ISETP.NE.AND P0, PT, R19, UR22, PT ;  /* 0x0000001613007c0c */ /* 0x000fda000bf05270 */
[----:B------:R-:W-:Y:S05]  /*26c0*/  @!P0 BRA `(.L_x_33) ;  /* 0x0000000000808947 */ /* 0x000fea0003800000 */
[----:B------:R-:W-:-:S13]  /*26d0*/  ISETP.NE.AND P0, PT, R19, UR23, PT ;  /* 0x0000001713007c0c */ /* 0x000fda000bf05270 */
[----:B------:R-:W-:Y:S05]  /*26e0*/  @!P0 BRA `(.L_x_34) ;  /* 0x00000000003c8947 */ /* 0x000fea0003800000 */
[----:B------:R-:W0:Y:S01]  /*26f0*/  S2R R21, SR_CgaCtaId ;  /* 0x0000000000157919 */ /* 0x000e220000008800 */
[----:B------:R-:W-:Y:S02]  /*2700*/  VIADD R18, R23, 0x204 ;  /* 0x0000020417127836 */ /* 0x000fe40000000000 */
[----:B-1----:R-:W-:Y:S02]  /*2710*/  IMAD R19, R5, R22, R6 ;  /* 0x0000001605137224 */ /* 0x002fe400078e0206 */
[----:B------:R-:W-:Y:S01]  /*2720*/  IMAD.MOV.U32 R25, RZ, RZ, 0x29a ;  /* 0x0000029aff197424 */ /* 0x000fe200078e00ff */
[----:B0-----:R-:W-:-:S05]  /*2730*/  LEA R18, R21, R18, 0x18 ;  /* 0x0000001215127211 */ /* 0x001fca00078ec0ff */
[----:B------:R-:W-:Y:S02]  /*2740*/  IMAD R20, R9, 0x4, R18 ;  /* 0x0000000409147824 */ /* 0x000fe400078e0212 */
[----:B------:R-:W-:Y:S02]  /*2750*/  VIADD R18, R23, 0x284 ;  /* 0x0000028417127836 */ /* 0x000fe40000000000 */
[----:B------:R-:W-:Y:S02]  /*2760*/  VIADD R9, R9, 0xffffffff ;  /* 0xffffffff09097836 */ /* 0x000fe40000000000 */
[----:B------:R-:W0:Y:S01]  /*2770*/  LDS R20, [R20] ;  /* 0x0000000014147984 */ /* 0x000e220000000800 */
[----:B------:R-:W-:Y:S01]  /*2780*/  LEA R21, R21, R18, 0x18 ;  /* 0x0000001215157211 */ /* 0x000fe200078ec0ff */
[----:B--2---:R-:W-:-:S03]  /*2790*/  IMAD.WIDE R18, R19, 0x4, R12 ;  /* 0x0000000413127825 */ /* 0x004fc600078e020c */
[----:B------:R-:W-:Y:S02]  /*27a0*/  LEA R21, R6, R21, 0x2 ;  /* 0x0000001506157211 */ /* 0x000fe400078e10ff */
[----:B------:R1:W-:Y:S04]  /*27b0*/  STG.E desc[UR14][R18.64], R25 ;  /* 0x0000001912007986 */ /* 0x0003e8000c10190e */
[----:B0-----:R1:W-:Y:S01]  /*27c0*/  STS [R21], R20 ;  /* 0x0000001415007388 */ /* 0x0013e20000000800 */
[----:B------:R-:W-:Y:S05]  /*27d0*/  BRA `(.L_x_35) ;  /* 0x0000000000807947 */ /* 0x000fea0003800000 */
.L_x_34:
[----:B---3--:R-:W-:-:S06]  /*27e0*/  IMAD.WIDE R18, R8, 0x4, R14 ;  /* 0x0000000408127825 */ /* 0x008fcc00078e020e */
[----:B------:R-:W3:Y:S01]  /*27f0*/  LDG.E R19, desc[UR14][R18.64] ;  /* 0x0000000e12137981 */ /* 0x000ee2000c1e1900 */
[----:B------:R-:W-:Y:S01]  /*2800*/  MOV R23, 0x400 ;  /* 0x0000040000177802 */ /* 0x000fe20000000f00 */
[----:B------:R-:W-:Y:S01]  /*2810*/  IMAD.IADD R21, R11, 0x1, R6 ;  /* 0x000000010b157824 */ /* 0x000fe200078e0206 */
[----:B------:R-:W-:Y:S01]  /*2820*/  UMOV UR4, 0x1 ;  /* 0x0000000100047882 */ /* 0x000fe20000000000 */
[----:B------:R-:W0:Y:S01]  /*2830*/  S2R R25, SR_CgaCtaId ;  /* 0x0000000000197919 */ /* 0x000e220000008800 */
[----:B------:R-:W-:Y:S02]  /*2840*/  IMAD.MOV.U32 R24, RZ, RZ, 0x29a ;  /* 0x0000029aff187424 */ /* 0x000fe400078e00ff */
[----:B------:R-:W-:Y:S02]  /*2850*/  VIADD R20, R23, 0x284 ;  /* 0x0000028417147836 */ /* 0x000fe40000000000 */
[----:B------:R-:W-:-:S03]  /*2860*/  VIADD R8, R8, 0xffffffff ;  /* 0xffffffff08087836 */ /* 0x000fc60000000000 */
[----:B0-----:R-:W-:Y:S01]  /*2870*/  LEA R25, R25, R20, 0x18 ;  /* 0x0000001419197211 */ /* 0x001fe200078ec0ff */
[----:B----4-:R-:W-:-:S04]  /*2880*/  IMAD.WIDE R20, R21, 0x4, R16 ;  /* 0x0000000415147825 */ /* 0x010fc800078e0210 */
[----:B------:R-:W-:-:S05]  /*2890*/  IMAD R25, R6, 0x4, R25 ;  /* 0x0000000406197824 */ /* 0x000fca00078e0219 */
[----:B------:R4:W-:Y:S04]  /*28a0*/  STS [R25], R24 ;  /* 0x0000001819007388 */ /* 0x0009e80000000800 */
[----:B---3--:R4:W-:Y:S01]  /*28b0*/  STG.E desc[UR14][R20.64], R19 ;  /* 0x0000001314007986 */ /* 0x0089e2000c10190e */
[----:B------:R-:W-:Y:S05]  /*28c0*/  BRA `(.L_x_35) ;  /* 0x0000000000447947 */ /* 0x000fea0003800000 */
.L_x_33:
[----:B---3--:R-:W-:-:S06]  /*28d0*/  IMAD.WIDE R18, R8, 0x4, R14 ;  /* 0x0000000408127825 */ /* 0x008fcc00078e020e */
[----:B------:R-:W3:Y:S01]  /*28e0*/  LDG.E R19, desc[UR14][R18.64] ;  /* 0x0000000e12137981 */ /* 0x000ee2000c1e1900 */
[----:B------:R-:W-:Y:S01]  /*28f0*/  MOV R23, 0x400 ;  /* 0x0000040000177802 */ /* 0x000fe20000000f00 */
[----:B-1----:R-:W-:Y:S01]  /*2900*/  IMAD R27, R5, R22, R6 ;  /* 0x00000016051b7224 */ /* 0x002fe200078e0206 */
[----:B------:R-:W0:Y:S01]  /*2910*/  S2R R21, SR_CgaCtaId ;  /* 0x0000000000157919 */ /* 0x000e220000008800 */
[----:B------:R-:W-:Y:S02]  /*2920*/  VIADD R8, R8, 0xffffffff ;  /* 0xffffffff08087836 */ /* 0x000fe40000000000 */
[----:B------:R-:W-:-:S05]  /*2930*/  VIADD R20, R23, 0x204 ;  /* 0x0000020417147836 */ /* 0x000fca0000000000 */
[----:B0-----:R-:W-:-:S04]  /*2940*/  LEA R20, R21, R20, 0x18 ;  /* 0x0000001415147211 */ /* 0x001fc800078ec0ff */
[----:B------:R-:W-:Y:S01]  /*2950*/  LEA R24, R9, R20, 0x2 ;  /* 0x0000001409187211 */ /* 0x000fe200078e10ff */
[----:B------:R-:W-:Y:S02]  /*2960*/  VIADD R20, R23, 0x284 ;  /* 0x0000028417147836 */ /* 0x000fe40000000000 */
[----:B------:R-:W-:-:S03]  /*2970*/  VIADD R9, R9, 0xffffffff ;  /* 0xffffffff09097836 */ /* 0x000fc60000000000 */
[----:B------:R-:W0:Y:S01]  /*2980*/  LDS R24, [R24] ;  /* 0x0000000018187984 */ /* 0x000e220000000800 */
[----:B------:R-:W-:Y:S01]  /*2990*/  LEA R25, R21, R20, 0x18 ;  /* 0x0000001415197211 */ /* 0x000fe200078ec0ff */
[----:B----4-:R-:W-:-:S04]  /*29a0*/  IMAD.WIDE R20, R27, 0x4, R16 ;  /* 0x000000041b147825 */ /* 0x010fc800078e0210 */
[----:B------:R-:W-:-:S05]  /*29b0*/  IMAD R25, R6, 0x4, R25 ;  /* 0x0000000406197824 */ /* 0x000fca00078e0219 */
[----:B0-----:R0:W-:Y:S04]  /*29c0*/  STS [R25], R24 ;  /* 0x0000001819007388 */ /* 0x0011e80000000800 */
[----:B---3--:R0:W-:Y:S02]  /*29d0*/  STG.E desc[UR14][R20.64], R19 ;  /* 0x0000001314007986 */ /* 0x0081e4000c10190e */
.L_x_35:
[----:B------:R-:W-:Y:S01]  /*29e0*/  ISETP.NE.AND P0, PT, R7, RZ, PT ;  /* 0x000000ff0700720c */ /* 0x000fe20003f05270 */
[----:B------:R-:W-:-:S12]  /*29f0*/  VIADD R6, R6, 0x1 ;  /* 0x0000000106067836 */ /* 0x000fd80000000000 */
[----:B------:R-:W-:Y:S05]  /*2a00*/  @!P0 BRA `(.L_x_36) ;  /* 0x0000002400b48947 */ /* 0x000fea0003800000 */
[----:B------:R-:W-:Y:S05]  /*2a10*/  BRA `(.L_x_37) ;  /* 0xfffffffc00147947 */ /* 0x000fea000383ffff */
.L_x_32:
[----:B------:R-:W-:Y:S01]  /*2a20*/  LOP3.LUT R10, R2, 0x7ffffff8, RZ, 0xc0, !PT ;  /* 0x7ffffff8020a7812 */ /* 0x000fe200078ec0ff */
[----:B------:R-:W-:Y:S01]  /*2a30*/  IMAD.MOV.U32 R6, RZ, RZ, RZ ;  /* 0x000000ffff067224 */ /* 0x000fe200078e00ff */
[----:B------:R-:W-:Y:S01]  /*2a40*/  PRMT R12, RZ, 0x7610, R12 ;  /* 0x00007610ff0c7816 */ /* 0x000fe2000000000c */
[----:B------:R-:W-:Y:S01]  /*2a50*/  UMOV UR4, URZ ;  /* 0x000000ff00047c82 */ /* 0x000fe20008000000 */
[----:B------:R-:W-:Y:S02]  /*2a60*/  PRMT R13, RZ, 0x7610, R13 ;  /* 0x00007610ff0d7816 */ /* 0x000fe4000000000d */
[----:B-12---:R-:W-:-:S07]  /*2a70*/  PRMT R18, RZ, 0x7610, R18 ;  /* 0x00007610ff127816 */ /* 0x006fce0000000012 */
.L_x_69:
[----:B0123--:R-:W0:Y:S01]  /*2a80*/  S2R R16, SR_CgaCtaId ;  /* 0x0000000000107919 */ /* 0x00fe220000008800 */
[----:B------:R-:W-:Y:S01]  /*2a90*/  MOV R17, 0x400 ;  /* 0x0000040000117802 */ /* 0x000fe20000000f00 */
[----:B----4-:R-:W1:Y:S04]  /*2aa0*/  LDC R25, c[0x0][0x3b4] ;  /* 0x0000ed00ff197b82 */ /* 0x010e680000000800 */
[----:B------:R-:W-:-:S05]  /*2ab0*/  VIADD R15, R17, 0x1488 ;  /* 0x00001488110f7836 */ /* 0x000fca0000000000 */
[----:B0-----:R-:W-:-:S04]  /*2ac0*/  LEA R14, R16, R15, 0x18 ;  /* 0x0000000f100e7211 */ /* 0x001fc800078ec0ff */
[C---:B------:R-:W-:Y:S02]  /*2ad0*/  LEA R22, R7.reuse, R14, 0x2 ;  /* 0x0000000e07167211 */ /* 0x040fe400078e10ff */
[----:B------:R-:W0:Y:S04]  /*2ae0*/  LDC.64 R14, c[0x0][0x380] ;  /* 0x0000e000ff0e7b82 */ /* 0x000e280000000a00 */
[----:B------:R-:W2:Y:S02]  /*2af0*/  LDS R22, [R22] ;  /* 0x0000000016167984 */ /* 0x000ea40000000800 */
[----:B--2---:R-:W-:-:S05]  /*2b00*/  IMAD.IADD R19, R7, 0x1, -R22 ;  /* 0x0000000107137824 */ /* 0x004fca00078e0a16 */
[----:B------:R-:W-:-:S13]  /*2b10*/  ISETP.NE.AND P0, PT, R19, UR22, PT ;  /* 0x0000001613007c0c */ /* 0x000fda000bf05270 */
[----:B0-----:R-:W-:-:S06]  /*2b20*/  @!P0 IMAD.WIDE R20, R8, 0x4, R14 ;  /* 0x0000000408148825 */ /* 0x001fcc00078e020e */
[----:B------:R0:W2:Y:S01]  /*2b30*/  @!P0 LDG.E R21, desc[UR14][R20.64] ;  /* 0x0000000e14158981 */ /* 0x0000a2000c1e1900 */
[C---:B------:R-:W-:Y:S02]  /*2b40*/  @!P0 VIADD R7, R17.reuse, 0x204 ;  /* 0x0000020411078836 */ /* 0x040fe40000000000 */
[----:B------:R-:W-:Y:S02]  /*2b50*/  @!P0 VIADD R27, R17, 0x284 ;  /* 0x00000284111b8836 */ /* 0x000fe40000000000 */
[----:B------:R-:W-:Y:S01]  /*2b60*/  @!P0 VIADD R8, R8, 0xffffffff ;  /* 0xffffffff08088836 */ /* 0x000fe20000000000 */
[C---:B------:R-:W-:Y:S01]  /*2b70*/  @!P0 LEA R14, R16.reuse, R7, 0x18 ;  /* 0x00000007100e8211 */ /* 0x040fe200078ec0ff */
[----:B-1----:R-:W-:Y:S01]  /*2b80*/  @!P0 IMAD R7, R5, R25, R6 ;  /* 0x0000001905078224 */ /* 0x002fe200078e0206 */
[----:B------:R-:W-:-:S03]  /*2b90*/  @!P0 LEA R27, R16, R27, 0x18 ;  /* 0x0000001b101b8211 */ /* 0x000fc600078ec0ff */
[C---:B------:R-:W-:Y:S01]  /*2ba0*/  @!P0 IMAD R23, R9.reuse, 0x4, R14 ;  /* 0x0000000409178824 */ /* 0x040fe200078e020e */
[----:B------:R-:W-:Y:S01]  /*2bb0*/  @!P0 IADD3 R9, PT, PT, R9, -0x1, RZ ;  /* 0xffffffff09098810 */ /* 0x000fe20007ffe0ff */
[----:B------:R-:W1:Y:S01]  /*2bc0*/  LDC.64 R14, c[0x0][0x388] ;  /* 0x0000e200ff0e7b82 */ /* 0x000e620000000a00 */
[----:B0-----:R-:W-:-:S03]  /*2bd0*/  @!P0 IMAD R20, R6, 0x4, R27 ;  /* 0x0000000406148824 */ /* 0x001fc600078e021b */
[----:B------:R-:W0:Y:S01]  /*2be0*/  @!P0 LDS R23, [R23] ;  /* 0x0000000017178984 */ /* 0x000e220000000800 */
[----:B-1----:R-:W-:-:S04]  /*2bf0*/  @!P0 IMAD.WIDE R14, R7, 0x4, R14 ;  /* 0x00000004070e8825 */ /* 0x002fc800078e020e */
[----:B------:R-:W-:Y:S01]  /*2c00*/  IMAD.MOV.U32 R7, RZ, RZ, R22 ;  /* 0x000000ffff077224 */ /* 0x000fe200078e0016 */
[----:B0-----:R0:W-:Y:S04]  /*2c10*/  @!P0 STS [R20], R23 ;  /* 0x0000001714008388 */ /* 0x0011e80000000800 */
[----:B--2---:R0:W-:Y:S01]  /*2c20*/  @!P0 STG.E desc[UR14][R14.64], R21 ;  /* 0x000000150e008986 */ /* 0x0041e2000c10190e */
[----:B------:R-:W-:Y:S05]  /*2c30*/  @!P0 BRA `(.L_x_38) ;  /* 0x0000002400108947 */ /* 0x000fea0003800000 */
[----:B------:R-:W1:Y:S01]  /*2c40*/  LDCU.U16 UR24, c[0x0][0x3b4] ;  /* 0x00007680ff1877ac */ /* 0x000e620008000400 */
[----:B0-----:R-:W-:Y:S01]  /*2c50*/  LOP3.LUT R20, RZ, R13, RZ, 0x33, !PT ;  /* 0x0000000dff147212 */ /* 0x001fe200078e33ff */
[----:B------:R-:W-:Y:S01]  /*2c60*/  IMAD.MOV R14, RZ, RZ, -R13 ;  /* 0x000000ffff0e7224 */ /* 0x000fe200078e0a0d */
[----:B------:R-:W-:Y:S01]  /*2c70*/  ISETP.NE.AND P0, PT, R19, UR23, PT ;  /* 0x0000001713007c0c */ /* 0x000fe2000bf05270 */
[----:B------:R-:W-:Y:S01]  /*2c80*/  IMAD.MOV R15, RZ, RZ, -R18 ;  /* 0x000000ffff0f7224 */ /* 0x000fe200078e0a12 */
[----:B------:R-:W-:Y:S01]  /*2c90*/  R2UR UR5, R20 ;  /* 0x00000000140572ca */ /* 0x000fe200000e0000 */
[----:B------:R-:W-:Y:S01]  /*2ca0*/  IMAD.IADD R21, R25, 0x1, -R6 ;  /* 0x0000000119157824 */ /* 0x000fe200078e0a06 */
[----:B------:R-:W-:Y:S02]  /*2cb0*/  PRMT R14, R14, 0x7710, RZ ;  /* 0x000077100e0e7816 */ /* 0x000fe400000000ff */
[----:B------:R-:W-:Y:S02]  /*2cc0*/  PRMT R15, R15, 0x7710, RZ ;  /* 0x000077100f0f7816 */ /* 0x000fe400000000ff */
[----:B------:R-:W-:-:S02]  /*2cd0*/  R2UR UR11, R14 ;  /* 0x000000000e0b72ca */ /* 0x000fc400000e0000 */
[----:B------:R-:W-:Y:S02]  /*2ce0*/  R2UR UR12, R15 ;  /* 0x000000000f0c72ca */ /* 0x000fe400000e0000 */
[----:B------:R-:W-:Y:S02]  /*2cf0*/  LOP3.LUT R22, R12, 0x3, RZ, 0x3c, !PT ;  /* 0x000000030c167812 */ /* 0x000fe400078e3cff */
[C---:B------:R-:W-:Y:S01]  /*2d00*/  IADD3 R19, PT, PT, -R6.reuse, UR21, RZ ;  /* 0x0000001506137c10 */ /* 0x040fe2000fffe1ff */
[----:B-1----:R-:W-:Y:S01]  /*2d10*/  UIADD3 UR5, UPT, UPT, UR24, UR5, URZ ;  /* 0x0000000518057290 */ /* 0x002fe2000fffe0ff */
[----:B------:R-:W-:Y:S01]  /*2d20*/  IADD3 R20, PT, PT, -R6, -0x2, R25 ;  /* 0xfffffffe06147810 */ /* 0x000fe20007ffe119 */
[----:B------:R-:W-:Y:S02]  /*2d30*/  VIADD R22, R22, UR24 ;  /* 0x0000001816167c36 */ /* 0x000fe40008000000 */
[----:B------:R-:W-:Y:S02]  /*2d40*/  ULOP3.LUT UR13, UR5, 0x7, URZ, 0xc0, !UPT ;  /* 0x00000007050d7892 */ /* 0x000fe4000f8ec0ff */
[----:B------:R-:W-:-:S02]  /*2d50*/  UIADD3 UR5, UPT, UPT, UR24, UR11, URZ ;  /* 0x0000000b18057290 */ /* 0x000fc4000fffe0ff */
[----:B------:R-:W-:Y:S02]  /*2d60*/  UIADD3 UR11, UPT, UPT, UR24, UR12, URZ ;  /* 0x0000000c180b7290 */ /* 0x000fe4000fffe0ff */
[----:B------:R-:W-:Y:S02]  /*2d70*/  ULOP3.LUT UR5, UR5, 0x7, URZ, 0xc0, !UPT ;  /* 0x0000000705057892 */ /* 0x000fe4000f8ec0ff */
[----:B------:R-:W-:Y:S02]  /*2d80*/  ULOP3.LUT UR11, UR11, 0xf, URZ, 0xc0, !UPT ;  /* 0x0000000f0b0b7892 */ /* 0x000fe4000f8ec0ff */
[----:B------:R-:W-:Y:S02]  /*2d90*/  UIADD3 UR27, UPT, UPT, UR13, -0x1, URZ ;  /* 0xffffffff0d1b7890 */ /* 0x000fe4000fffe0ff */
[----:B------:R-:W-:Y:S02]  /*2da0*/  UIADD3 UR28, UPT, UPT, UR5, -0x1, URZ ;  /* 0xffffffff051c7890 */ /* 0x000fe4000fffe0ff */
[----:B------:R-:W-:Y:S01]  /*2db0*/  UIADD3 UR29, UPT, UPT, UR11, -0x1, URZ ;  /* 0xffffffff0b1d7890 */ /* 0x000fe2000fffe0ff */
[----:B------:R-:W-:Y:S11]  /*2dc0*/  @!P0 BRA `(.L_x_39) ;  /* 0x00000000003c8947 */ /* 0x000ff60003800000 */
[C---:B------:R-:W-:Y:S02]  /*2dd0*/  VIADD R15, R17.reuse, 0x204 ;  /* 0x00000204110f7836 */ /* 0x040fe40000000000 */
[----:B------:R-:W-:Y:S02]  /*2de0*/  HFMA2 R21, -RZ, RZ, 0, 3.969669342041015625e-05 ;  /* 0x0000029aff157431 */ /* 0x000fe400000001ff */
[----:B------:R-:W-:Y:S02]  /*2df0*/  VIADD R17, R17, 0x284 ;  /* 0x0000028411117836 */ /* 0x000fe40000000000 */
[----:B------:R-:W-:Y:S01]  /*2e00*/  IMAD R25, R5, R25, R6 ;  /* 0x0000001905197224 */ /* 0x000fe200078e0206 */
[C---:B------:R-:W-:Y:S02]  /*2e10*/  LEA R14, R16.reuse, R15, 0x18 ;  /* 0x0000000f100e7211 */ /* 0x040fe400078ec0ff */
[----:B------:R-:W-:-:S03]  /*2e20*/  LEA R17, R16, R17, 0x18 ;  /* 0x0000001110117211 */ /* 0x000fc600078ec0ff */
[C---:B------:R-:W-:Y:S02]  /*2e30*/  IMAD R19, R9.reuse, 0x4, R14 ;  /* 0x0000000409137824 */ /* 0x040fe400078e020e */
[----:B------:R-:W0:Y:S01]  /*2e40*/  LDC.64 R14, c[0x0][0x388] ;  /* 0x0000e200ff0e7b82 */ /* 0x000e220000000a00 */
[----:B------:R-:W-:Y:S02]  /*2e50*/  IMAD R16, R6, 0x4, R17 ;  /* 0x0000000406107824 */ /* 0x000fe400078e0211 */
[----:B------:R-:W-:Y:S01]  /*2e60*/  VIADD R9, R9, 0xffffffff ;  /* 0xffffffff09097836 */ /* 0x000fe20000000000 */
[----:B------:R-:W1:Y:S01]  /*2e70*/  LDS R19, [R19] ;  /* 0x0000000013137984 */ /* 0x000e620000000800 */
[----:B0-----:R-:W-:-:S05]  /*2e80*/  IMAD.WIDE R14, R25, 0x4, R14 ;  /* 0x00000004190e7825 */ /* 0x001fca00078e020e */
[----:B------:R0:W-:Y:S04]  /*2e90*/  STG.E desc[UR14][R14.64], R21 ;  /* 0x000000150e007986 */ /* 0x0001e8000c10190e */
[----:B-1----:R0:W-:Y:S01]  /*2ea0*/  STS [R16], R19 ;  /* 0x0000001310007388 */ /* 0x0021e20000000800 */
[----:B------:R-:W-:Y:S05]  /*2eb0*/  BRA `(.L_x_38) ;  /* 0x0000002000707947 */ /* 0x000fea0003800000 */
.L_x_39:
[----:B------:R-:W0:Y:S08]  /*2ec0*/  LDC.64 R28, c[0x0][0x380] ;  /* 0x0000e000ff1c7b82 */ /* 0x000e300000000a00 */
[----:B------:R-:W1:Y:S01]  /*2ed0*/  LDC.64 R14, c[0x0][0x388] ;  /* 0x0000e200ff0e7b82 */ /* 0x000e620000000a00 */
[----:B0-----:R-:W-:-:S06]  /*2ee0*/  IMAD.WIDE R28, R8, 0x4, R28 ;  /* 0x00000004081c7825 */ /* 0x001fcc00078e021c */
[----:B------:R-:W2:Y:S01]  /*2ef0*/  LDG.E R29, desc[UR14][R28.64] ;  /* 0x0000000e1c1d7981 */ /* 0x000ea2000c1e1900 */
[----:B------:R-:W-:Y:S01]  /*2f00*/  VIADD R17, R17, 0x284 ;  /* 0x0000028411117836 */ /* 0x000fe20000000000 */
[C---:B------:R-:W-:Y:S01]  /*2f10*/  ISETP.GE.AND P0, PT, R6.reuse, R25, PT ;  /* 0x000000190600720c */ /* 0x040fe20003f06270 */
[----:B------:R-:W-:Y:S02]  /*2f20*/  IMAD.MOV.U32 R27, RZ, RZ, 0x29a ;  /* 0x0000029aff1b7424 */ /* 0x000fe400078e00ff */
[----:B------:R-:W-:Y:S01]  /*2f30*/  VIADD R24, R6, UR26 ;  /* 0x0000001a06187c36 */ /* 0x000fe20008000000 */
[----:B------:R-:W-:Y:S01]  /*2f40*/  LEA R23, R16, R17, 0x18 ;  /* 0x0000001110177211 */ /* 0x000fe200078ec0ff */
[----:B------:R-:W-:Y:S02]  /*2f50*/  IMAD.IADD R17, R11, 0x1, R6 ;  /* 0x000000010b117824 */ /* 0x000fe400078e0206 */
[----:B------:R-:W-:Y:S02]  /*2f60*/  VIADD R8, R8, 0xffffffff ;  /* 0xffffffff08087836 */ /* 0x000fe40000000000 */
[C---:B------:R-:W-:Y:S01]  /*2f70*/  IMAD R26, R6.reuse, 0x4, R23 ;  /* 0x00000004061a7824 */ /* 0x040fe200078e0217 */
[----:B------:R-:W-:Y:S01]  /*2f80*/  IADD3 R23, PT, PT, R6, 0x1, RZ ;  /* 0x0000000106177810 */ /* 0x000fe20007ffe0ff */
[----:B-1----:R-:W-:-:S03]  /*2f90*/  IMAD.WIDE R16, R17, 0x4, R14 ;  /* 0x0000000411107825 */ /* 0x002fc600078e020e */
[----:B------:R0:W-:Y:S04]  /*2fa0*/  STS [R26], R27 ;  /* 0x0000001b1a007388 */ /* 0x0001e80000000800 */
[----:B--2---:R0:W-:Y:S01]  /*2fb0*/  STG.E desc[UR14][R16.64], R29 ;  /* 0x0000001d10007986 */ /* 0x0041e2000c10190e */
[----:B------:R-:W-:Y:S05]  /*2fc0*/  @P0 BRA `(.L_x_40) ;  /* 0x0000001400a00947 */ /* 0x000fea0003800000 */
[----:B------:R-:W-:-:S13]  /*2fd0*/  ISETP.GE.AND P0, PT, R23, R25, PT ;  /* 0x000000191700720c */ /* 0x000fda0003f06270 */
[----:B------:R-:W-:Y:S05]  /*2fe0*/  @!P0 BRA `(.L_x_41) ;  /* 0x00000008001c8947 */ /* 0x000fea0003800000 */
[----:B0-----:R-:W-:Y:S01]  /*2ff0*/  LOP3.LUT R17, R21, 0xfffffff0, RZ, 0xc0, !PT ;  /* 0xfffffff015117812 */ /* 0x001fe200078ec0ff */
[----:B------:R-:W-:Y:S01]  /*3000*/  ULOP3.LUT UR12, UR5, 0x3, URZ, 0xc0, !UPT ;  /* 0x00000003050c7892 */ /* 0x000fe2000f8ec0ff */
[----:B------:R-:W-:-:S11]  /*3010*/  UMOV UR4, URZ ;  /* 0x000000ff00047c82 */ /* 0x000fd60008000000 */
.L_x_47:
[----:B------:R-:W0:Y:S01]  /*3020*/  LDCU UR13, c[0x0][0x3b4] ;  /* 0x00007680ff0d77ac */ /* 0x000e220008000800 */
[----:B------:R-:W-:Y:S01]  /*3030*/  ISETP.GE.U32.AND P0, PT, R19, 0xf, PT ;  /* 0x0000000f1300780c */ /* 0x000fe20003f06070 */
[----:B------:R-:W-:Y:S01]  /*3040*/  IMAD.MOV.U32 R16, RZ, RZ, R6 ;  /* 0x000000ffff107224 */ /* 0x000fe200078e0006 */
[----:B------:R-:W-:Y:S01]  /*3050*/  LOP3.LUT P2, RZ, R21, 0xf, RZ, 0xc0, !PT ;  /* 0x0000000f15ff7812 */ /* 0x000fe2000784c0ff */
[----:B0-----:R-:W-:-:S10]  /*3060*/  UIMAD UR13, UR4, UR13, UR26 ;  /* 0x0000000d040d72a4 */ /* 0x001fd4000f8e021a */
[----:B----4-:R-:W-:Y:S05]  /*3070*/  @!P0 BRA `(.L_x_42) ;  /* 0x0000000000b88947 */ /* 0x010fea0003800000 */
[----:B------:R-:W0:Y:S01]  /*3080*/  S2R R14, SR_CgaCtaId ;  /* 0x00000000000e7919 */ /* 0x000e220000008800 */
[----:B------:R-:W-:Y:S01]  /*3090*/  MOV R23, 0x400 ;  /* 0x0000040000177802 */ /* 0x000fe20000000f00 */
[----:B------:R-:W-:Y:S01]  /*30a0*/  IMAD.MOV.U32 R16, RZ, RZ, R6 ;  /* 0x000000ffff107224 */ /* 0x000fe200078e0006 */
[----:B------:R-:W-:-:S03]  /*30b0*/  UMOV UR5, URZ ;  /* 0x000000ff00057c82 */ /* 0x000fc60008000000 */
[----:B------:R-:W-:-:S05]  /*30c0*/  VIADD R23, R23, 0x304 ;  /* 0x0000030417177836 */ /* 0x000fca0000000000 */
[----:B0-----:R-:W-:-:S07]  /*30d0*/  LEA R23, R14, R23, 0x18 ;  /* 0x000000170e177211 */ /* 0x001fce00078ec0ff */
.L_x_43:
[----:B0-----:R-:W0:Y:S01]  /*30e0*/  LDC.64 R14, c[0x0][0x388] ;  /* 0x0000e200ff0e7b82 */ /* 0x001e220000000a00 */
[----:B------:R-:W-:-:S04]  /*30f0*/  VIADD R25, R16, UR13 ;  /* 0x0000000d10197c36 */ /* 0x000fc80008000000 */
[----:B0-----:R-:W-:-:S05]  /*3100*/  IMAD.WIDE R14, R25, 0x4, R14 ;  /* 0x00000004190e7825 */ /* 0x001fca00078e020e */
[----:B------:R-:W2:Y:S04]  /*3110*/  LDG.E R25, desc[UR14][R14.64] ;  /* 0x0000000e0e197981 */ /* 0x000ea8000c1e1900 */
[----:B------:R-:W3:Y:S01]  /*3120*/  LDG.E R27, desc[UR14][R14.64+0x4] ;  /* 0x0000040e0e1b7981 */ /* 0x000ee2000c1e1900 */
[----:B------:R-:W-:-:S03]  /*3130*/  IMAD R20, R16, 0x4, R23 ;  /* 0x0000000410147824 */ /* 0x000fc600078e0217 */
[----:B------:R-:W4:Y:S04]  /*3140*/  LDG.E R29, desc[UR14][R14.64+0x8] ;  /* 0x0000080e0e1d7981 */ /* 0x000f28000c1e1900 */
[----:B------:R-:W5:Y:S04]  /*3150*/  LDG.E R22, desc[UR14][R14.64+0xc] ;  /* 0x00000c0e0e167981 */ /* 0x000f68000c1e1900 */
[----:B------:R-:W5:Y:S04]  /*3160*/  LDG.E R24, desc[UR14][R14.64+0x10] ;  /* 0x0000100e0e187981 */ /* 0x000f68000c1e1900 */
[----:B------:R-:W5:Y:S04]  /*3170*/  LDG.E R26, desc[UR14][R14.64+0x14] ;  /* 0x0000140e0e1a7981 */ /* 0x000f68000c1e1900 */
[----:B------:R-:W5:Y:S04]  /*3180*/  LDG.E R28, desc[UR14][R14.64+0x18] ;  /* 0x0000180e0e1c7981 */ /* 0x000f68000c1e1900 */
[----:B--2---:R0:W-:Y:S04]  /*3190*/  STS [R20], R25 ;  /* 0x0000001914007388 */ /* 0x0041e80000000800 */
[----:B---3--:R1:W-:Y:S04]  /*31a0*/  STS [R20+0x4], R27 ;  /* 0x0000041b14007388 */ /* 0x0083e80000000800 */
[----:B----4-:R2:W-:Y:S04]  /*31b0*/  STS [R20+0x8], R29 ;  /* 0x0000081d14007388 */ /* 0x0105e80000000800 */
[----:B0-----:R-:W3:Y:S04]  /*31c0*/  LDG.E R25, desc[UR14][R14.64+0x1c] ;  /* 0x00001c0e0e197981 */ /* 0x001ee8000c1e1900 */
[----:B-1----:R-:W4:Y:S04]  /*31d0*/  LDG.E R27, desc[UR14][R14.64+0x20] ;  /* 0x0000200e0e1b7981 */ /* 0x002f28000c1e1900 */
[----:B-----5:R0:W-:Y:S04]  /*31e0*/  STS [R20+0xc], R22 ;  /* 0x00000c1614007388 */ /* 0x0201e80000000800 */
[----:B------:R1:W-:Y:S04]  /*31f0*/  STS [R20+0x10], R24 ;  /* 0x0000101814007388 */ /* 0x0003e80000000800 */
[----:B------:R5:W-:Y:S04]  /*3200*/  STS [R20+0x14], R26 ;  /* 0x0000141a14007388 */ /* 0x000be80000000800 */
[----:B------:R5:W-:Y:S04]  /*3210*/  STS [R20+0x18], R28 ;  /* 0x0000181c14007388 */ /* 0x000be80000000800 */
[----:B--2---:R-:W2:Y:S04]  /*3220*/  LDG.E R29, desc[UR14][R14.64+0x24] ;  /* 0x0000240e0e1d7981 */ /* 0x004ea8000c1e1900 */
[----:B0-----:R-:W2:Y:S04]  /*3230*/  LDG.E R22, desc[UR14][R14.64+0x28] ;  /* 0x0000280e0e167981 */ /* 0x001ea8000c1e1900 */
[----:B-1----:R-:W2:Y:S04]  /*3240*/  LDG.E R24, desc[UR14][R14.64+0x2c] ;  /* 0x00002c0e0e187981 */ /* 0x002ea8000c1e1900 */
[----:B-----5:R-:W5:Y:S04]  /*3250*/  LDG.E R26, desc[UR14][R14.64+0x30] ;  /* 0x0000300e0e1a7981 */ /* 0x020f68000c1e1900 */
[----:B------:R-:W5:Y:S04]  /*3260*/  LDG.E R28, desc[UR14][R14.64+0x34] ;  /* 0x0000340e0e1c7981 */ /* 0x000f68000c1e1900 */
[----:B---3--:R0:W-:Y:S04]  /*3270*/  STS [R20+0x1c], R25 ;  /* 0x00001c1914007388 */ /* 0x0081e80000000800 */
[----:B----4-:R1:W-:Y:S04]  /*3280*/  STS [R20+0x20], R27 ;  /* 0x0000201b14007388 */ /* 0x0103e80000000800 */
[----:B0-----:R-:W3:Y:S04]  /*3290*/  LDG.E R25, desc[UR14][R14.64+0x38] ;  /* 0x0000380e0e197981 */ /* 0x001ee8000c1e1900 */
[----:B-1----:R-:W4:Y:S01]  /*32a0*/  LDG.E R27, desc[UR14][R14.64+0x3c] ;  /* 0x00003c0e0e1b7981 */ /* 0x002f22000c1e1900 */
[----:B------:R-:W-:-:S03]  /*32b0*/  UIADD3 UR5, UPT, UPT, UR5, 0x10, URZ ;  /* 0x0000001005057890 */ /* 0x000fc6000fffe0ff */
[----:B--2---:R0:W-:Y:S04]  /*32c0*/  STS [R20+0x24], R29 ;  /* 0x0000241d14007388 */ /* 0x0041e80000000800 */
[----:B------:R0:W-:Y:S04]  /*32d0*/  STS [R20+0x28], R22 ;  /* 0x0000281614007388 */ /* 0x0001e80000000800 */
[----:B------:R0:W-:Y:S04]  /*32e0*/  STS [R20+0x2c], R24 ;  /* 0x00002c1814007388 */ /* 0x0001e80000000800 */
[----:B-----5:R0:W-:Y:S04]  /*32f0*/  STS [R20+0x30], R26 ;  /* 0x0000301a14007388 */ /* 0x0201e80000000800 */
[----:B------:R0:W-:Y:S01]  /*3300*/  STS [R20+0x34], R28 ;  /* 0x0000341c14007388 */ /* 0x0001e20000000800 */
[----:B------:R-:W-:Y:S01]  /*3310*/  ISETP.NE.AND P0, PT, R17, UR5, PT ;  /* 0x0000000511007c0c */ /* 0x000fe2000bf05270 */
[----:B------:R-:W-:-:S02]  /*3320*/  VIADD R16, R16, 0x10 ;  /* 0x0000001010107836 */ /* 0x000fc40000000000 */
[----:B---3--:R0:W-:Y:S04]  /*3330*/  STS [R20+0x38], R25 ;  /* 0x0000381914007388 */ /* 0x0081e80000000800 */
[----:B----4-:R0:W-:Y:S06]  /*3340*/  STS [R20+0x3c], R27 ;  /* 0x00003c1b14007388 */ /* 0x0101ec0000000800 */
[----:B------:R-:W-:Y:S05]  /*3350*/  @P0 BRA `(.L_x_43) ;  /* 0xfffffffc00600947 */ /* 0x000fea000383ffff */
.L_x_42:
[----:B------:R-:W-:Y:S05]  /*3360*/  @!P2 BRA `(.L_x_44) ;  /* 0x000000040010a947 */ /* 0x000fea0003800000 */
[----:B------:R-:W-:Y:S02]  /*3370*/  UISETP.GE.U32.AND UP0, UPT, UR29, 0x7, UPT ;  /* 0x000000071d00788c */ /* 0x000fe4000bf06070 */
[----:B------:R-:W-:-:S07]  /*3380*/  ULOP3.LUT UP1, URZ, UR11, 0x7, URZ, 0xc0, !UPT ;  /* 0x000000070bff7892 */ /* 0x000fce000f82c0ff */
[----:B------:R-:W-:Y:S05]  /*3390*/  BRA.U !UP0, `(.L_x_45) ;  /* 0x0000000108647547 */ /* 0x000fea000b800000 */
[----:B------:R-:W1:Y:S01]  /*33a0*/  LDC.64 R14, c[0x0][0x388] ;  /* 0x0000e200ff0e7b82 */ /* 0x000e620000000a00 */
[----:B0-----:R-:W0:Y:S01]  /*33b0*/  S2R R24, SR_CgaCtaId ;  /* 0x0000000000187919 */ /* 0x001e220000008800 */
[----:B------:R-:W-:-:S05]  /*33c0*/  IADD3 R23, PT, PT, R16, UR13, RZ ;  /* 0x0000000d10177c10 */ /* 0x000fca000fffe0ff */
[----:B-1----:R-:W-:Y:S01]  /*33d0*/  IMAD.WIDE R14, R23, 0x4, R14 ;  /* 0x00000004170e7825 */ /* 0x002fe200078e020e */
[----:B------:R-:W-:-:S04]  /*33e0*/  MOV R23, 0x400 ;  /* 0x0000040000177802 */ /* 0x000fc80000000f00 */
[----:B------:R-:W2:Y:S01]  /*33f0*/  LDG.E R20, desc[UR14][R14.64] ;  /* 0x0000000e0e147981 */ /* 0x000ea2000c1e1900 */
[----:B------:R-:W-:-:S03]  /*3400*/  VIADD R23, R23, 0x304 ;  /* 0x0000030417177836 */ /* 0x000fc60000000000 */
[----:B------:R-:W3:Y:S02]  /*3410*/  LDG.E R22, desc[UR14][R14.64+0x4] ;  /* 0x0000040e0e167981 */ /* 0x000ee4000c1e1900 */
[----:B0-----:R-:W-:Y:S02]  /*3420*/  LEA R23, R24, R23, 0x18 ;  /* 0x0000001718177211 */ /* 0x001fe400078ec0ff */
[----:B------:R-:W4:Y:S03]  /*3430*/  LDG.E R24, desc[UR14][R14.64+0x8] ;  /* 0x0000080e0e187981 */ /* 0x000f26000c1e1900 */
[C---:B------:R-:W-:Y:S01]  /*3440*/  IMAD R23, R16.reuse, 0x4, R23 ;  /* 0x0000000410177824 */ /* 0x040fe200078e0217 */
[----:B------:R-:W5:Y:S04]  /*3450*/  LDG.E R26, desc[UR14][R14.64+0xc] ;  /* 0x00000c0e0e1a7981 */ /* 0x000f68000c1e1900 */
[----:B------:R-:W5:Y:S04]  /*3460*/  LDG.E R28, desc[UR14][R14.64+0x10] ;  /* 0x0000100e0e1c7981 */ /* 0x000f68000c1e1900 */
[----:B------:R-:W5:Y:S04]  /*3470*/  LDG.E R25, desc[UR14][R14.64+0x14] ;  /* 0x0000140e0e197981 */ /* 0x000f68000c1e1900 */
[----:B------:R-:W5:Y:S04]  /*3480*/  LDG.E R27, desc[UR14][R14.64+0x18] ;  /* 0x0000180e0e1b7981 */ /* 0x000f68000c1e1900 */
[----:B------:R-:W5:Y:S01]  /*3490*/  LDG.E R29, desc[UR14][R14.64+0x1c] ;  /* 0x00001c0e0e1d7981 */ /* 0x000f62000c1e1900 */
[----:B------:R-:W-:-:S03]  /*34a0*/  VIADD R16, R16, 0x8 ;  /* 0x0000000810107836 */ /* 0x000fc60000000000 */
[----:B--2---:R1:W-:Y:S04]  /*34b0*/  STS [R23], R20 ;  /* 0x0000001417007388 */ /* 0x0043e80000000800 */
[----:B---3--:R1:W-:Y:S04]  /*34c0*/  STS [R23+0x4], R22 ;  /* 0x0000041617007388 */ /* 0x0083e80000000800 */
[----:B----4-:R1:W-:Y:S04]  /*34d0*/  STS [R23+0x8], R24 ;  /* 0x0000081817007388 */ /* 0x0103e80000000800 */
[----:B-----5:R1:W-:Y:S04]  /*34e0*/  STS [R23+0xc], R26 ;  /* 0x00000c1a17007388 */ /* 0x0203e80000000800 */
[----:B------:R1:W-:Y:S04]  /*34f0*/  STS [R23+0x10], R28 ;  /* 0x0000101c17007388 */ /* 0x0003e80000000800 */
[----:B------:R1:W-:Y:S04]  /*3500*/  STS [R23+0x14], R25 ;  /* 0x0000141917007388 */ /* 0x0003e80000000800 */
[----:B------:R1:W-:Y:S04]  /*3510*/  STS [R23+0x18], R27 ;  /* 0x0000181b17007388 */ /* 0x0003e80000000800 */
[----:B------:R1:W-:Y:S02]  /*3520*/  STS [R23+0x1c], R29 ;  /* 0x00001c1d17007388 */ /* 0x0003e40000000800 */
.L_x_45:
[----:B------:R-:W-:Y:S05]  /*3530*/  BRA.U !UP1, `(.L_x_44) ;  /* 0x00000001099c7547 */ /* 0x000fea000b800000 */
[----:B------:R-:W-:Y:S02]  /*3540*/  UISETP.GE.U32.AND UP0, UPT, UR28, 0x3, UPT ;  /* 0x000000031c00788c */ /* 0x000fe4000bf06070 */
[----:B------:R-:W-:-:S07]  /*3550*/  UISETP.NE.AND UP1, UPT, UR12, URZ, UPT ;  /* 0x000000ff0c00728c */ /* 0x000fce000bf25270 */
[----:B------:R-:W-:Y:S05]  /*3560*/  BRA.U !UP0, `(.L_x_46) ;  /* 0x0000000108447547 */ /* 0x000fea000b800000 */
[----:B------:R-:W2:Y:S01]  /*3570*/  LDC.64 R14, c[0x0][0x388] ;  /* 0x0000e200ff0e7b82 */ /* 0x000ea20000000a00 */
[----:B-1----:R-:W-:-:S04]  /*3580*/  VIADD R23, R16, UR13 ;  /* 0x0000000d10177c36 */ /* 0x002fc80008000000 */
[----:B--2---:R-:W-:-:S05]  /*3590*/  IMAD.WIDE R14, R23, 0x4, R14 ;  /* 0x00000004170e7825 */ /* 0x004fca00078e020e */
[----:B0-----:R-:W2:Y:S04]  /*35a0*/  LDG.E R20, desc[UR14][R14.64] ;  /* 0x0000000e0e147981 */ /* 0x001ea8000c1e1900 */
[----:B------:R-:W3:Y:S04]  /*35b0*/  LDG.E R24, desc[UR14][R14.64+0x4] ;  /* 0x0000040e0e187981 */ /* 0x000ee8000c1e1900 */
[----:B------:R-:W4:Y:S04]  /*35c0*/  LDG.E R26, desc[UR14][R14.64+0x8] ;  /* 0x0000080e0e1a7981 */ /* 0x000f28000c1e1900 */
[----:B------:R-:W5:Y:S01]  /*35d0*/  LDG.E R28, desc[UR14][R14.64+0xc] ;  /* 0x00000c0e0e1c7981 */ /* 0x000f62000c1e1900 */
[----:B------:R-:W-:Y:S01]  /*35e0*/  MOV R22, 0x400 ;  /* 0x0000040000167802 */ /* 0x000fe20000000f00 */
[----:B------:R-:W0:Y:S04]  /*35f0*/  S2R R23, SR_CgaCtaId ;  /* 0x0000000000177919 */ /* 0x000e280000008800 */
[----:B------:R-:W-:-:S05]  /*3600*/  VIADD R22, R22, 0x304 ;  /* 0x0000030416167836 */ /* 0x000fca0000000000 */
[----:B0-----:R-:W-:-:S05]  /*3610*/  LEA R23, R23, R22, 0x18 ;  /* 0x0000001617177211 */ /* 0x001fca00078ec0ff */
[C---:B------:R-:W-:Y:S02]  /*3620*/  IMAD R23, R16.reuse, 0x4, R23 ;  /* 0x0000000410177824 */ /* 0x040fe400078e0217 */
[----:B------:R-:W-:-:S03]  /*3630*/  VIADD R16, R16, 0x4 ;  /* 0x0000000410107836 */ /* 0x000fc60000000000 */
[----:B--2---:R2:W-:Y:S04]  /*3640*/  STS [R23], R20 ;  /* 0x0000001417007388 */ /* 0x0045e80000000800 */
[----:B---3--:R2:W-:Y:S04]  /*3650*/  STS [R23+0x4], R24 ;  /* 0x0000041817007388 */ /* 0x0085e80000000800 */
[----:B----4-:R2:W-:Y:S04]  /*3660*/  STS [R23+0x8], R26 ;  /* 0x0000081a17007388 */ /* 0x0105e80000000800 */
[----:B-----5:R2:W-:Y:S02]  /*3670*/  STS [R23+0xc], R28 ;  /* 0x00000c1c17007388 */ /* 0x0205e40000000800 */
.L_x_46:
[----:B------:R-:W-:Y:S05]  /*3680*/  BRA.U !UP1, `(.L_x_44) ;  /* 0x0000000109487547 */ /* 0x000fea000b800000 */
[----:B------:R-:W3:Y:S01]  /*3690*/  LDC.64 R14, c[0x0][0x388] ;  /* 0x0000e200ff0e7b82 */ /* 0x000ee20000000a00 */
[----:B-12---:R-:W-:-:S05]  /*36a0*/  IADD3 R23, PT, PT, R16, UR13, RZ ;  /* 0x0000000d10177c10 */ /* 0x006fca000fffe0ff */
[----:B---3--:R-:W-:-:S05]  /*36b0*/  IMAD.WIDE R14, R23, 0x4, R14 ;  /* 0x00000004170e7825 */ /* 0x008fca00078e020e */
[----:B0-----:R-:W2:Y:S01]  /*36c0*/  LDG.E R20, desc[UR14][R14.64] ;  /* 0x0000000e0e147981 */ /* 0x001ea2000c1e1900 */
[----:B------:R-:W-:Y:S01]  /*36d0*/  MOV R22, 0x400 ;  /* 0x0000040000167802 */ /* 0x000fe20000000f00 */
[----:B------:R-:W-:Y:S01]  /*36e0*/  UISETP.NE.AND UP0, UPT, UR12, 0x1, UPT ;  /* 0x000000010c00788c */ /* 0x000fe2000bf05270 */
[----:B------:R-:W0:Y:S03]  /*36f0*/  S2R R23, SR_CgaCtaId ;  /* 0x0000000000177919 */ /* 0x000e260000008800 */
[----:B------:R-:W-:-:S05]  /*3700*/  VIADD R22, R22, 0x304 ;  /* 0x0000030416167836 */ /* 0x000fca0000000000 */
[----:B0-----:R-:W-:-:S05]  /*3710*/  LEA R23, R23, R22, 0x18 ;  /* 0x0000001617177211 */ /* 0x001fca00078ec0ff */
[----:B------:R-:W-:-:S05]  /*3720*/  IMAD R23, R16, 0x4, R23 ;  /* 0x0000000410177824 */ /* 0x000fca00078e0217 */
[----:B--2---:R3:W-:Y:S01]  /*3730*/  STS [R23], R20 ;  /* 0x0000001417007388 */ /* 0x0047e20000000800 */
[----:B------:R-:W-:Y:S05]  /*3740*/  BRA.U !UP0, `(.L_x_44) ;  /* 0x0000000108187547 */ /* 0x000fea000b800000 */
[----:B------:R-:W-:Y:S01]  /*3750*/  UISETP.NE.AND UP0, UPT, UR12, 0x2, UPT ;  /* 0x000000020c00788c */ /* 0x000fe2000bf05270 */
[----:B------:R-:W2:Y:S05]  /*3760*/  LDG.E R16, desc[UR14][R14.64+0x4] ;  /* 0x0000040e0e107981 */ /* 0x000eaa000c1e1900 */
[----:B------:R-:W-:-:S13]  /*3770*/  PLOP3.LUT P0, PT, PT, PT, UP0, 0x80, 0x8 ;  /* 0x000000000008781c */ /* 0x000fda0003f0f008 */
[----:B---3--:R-:W3:Y:S04]  /*3780*/  @P0 LDG.E R20, desc[UR14][R14.64+0x8] ;  /* 0x0000080e0e140981 */ /* 0x008ee8000c1e1900 */
[----:B--2---:R4:W-:Y:S04]  /*3790*/  STS [R23+0x4], R16 ;  /* 0x0000041017007388 */ /* 0x0049e80000000800 */
[----:B---3--:R4:W-:Y:S02]  /*37a0*/  @P0 STS [R23+0x8], R20 ;  /* 0x0000081417000388 */ /* 0x0089e40000000800 */
.L_x_44:
[----:B------:R-:W5:Y:S01]  /*37b0*/  LDC.64 R14, c[0x0][0x388] ;  /* 0x0000e200ff0e7b82 */ /* 0x000f620000000a00 */
[----:B-1234-:R-:W-:Y:S01]  /*37c0*/  VIADD R23, R6, UR13 ;  /* 0x0000000d06177c36 */ /* 0x01efe20008000000 */
[----:B------:R-:W-:Y:S01]  /*37d0*/  UIADD3 UR5, UPT, UPT, UR4, 0x1, URZ ;  /* 0x0000000104057890 */ /* 0x000fe2000fffe0ff */
[----:B0-----:R-:W-:Y:S02]  /*37e0*/  IMAD.MOV.U32 R25, RZ, RZ, 0x29a ;  /* 0x0000029aff197424 */ /* 0x001fe400078e00ff */
[----:B------:R-:W-:-:S03]  /*37f0*/  UMOV UR4, 0x1 ;  /* 0x0000000100047882 */ /* 0x000fc60000000000 */
[----:B------:R-:W-:Y:S01]  /*3800*/  ISETP.NE.AND P0, PT, R2, UR5, PT ;  /* 0x0000000502007c0c */ /* 0x000fe2000bf05270 */
[----:B-----5:R-:W-:-:S05]  /*3810*/  IMAD.WIDE R14, R23, 0x4, R14 ;  /* 0x00000004170e7825 */ /* 0x020fca00078e020e */
[----:B------:R4:W-:Y:S07]  /*3820*/  STG.E desc[UR14][R14.64], R25 ;  /* 0x000000190e007986 */ /* 0x0009ee000c10190e */
[----:B------:R-:W-:Y:S05]  /*3830*/  @!P0 BRA `(.L_x_38) ;  /* 0x0000001800108947 */ /* 0x000fea0003800000 */
[----:B------:R-:W-:Y:S01]  /*3840*/  UMOV UR4, UR5 ;  /* 0x0000000500047c82 */ /* 0x000fe20008000000 */
[----:B------:R-:W-:Y:S05]  /*3850*/  BRA `(.L_x_47) ;  /* 0xfffffff400f07947 */ /* 0x000fea000383ffff */
.L_x_41:
[----:B------:R-:W-:Y:S01]  /*3860*/  LOP3.LUT R24, R21, 0xfffffff0, RZ, 0xc0, !PT ;  /* 0xfffffff015187812 */ /* 0x000fe200078ec0ff */
[----:B------:R-:W-:Y:S01]  /*3870*/  ULOP3.LUT UR24, UR5, 0x3, URZ, 0xc0, !UPT ;  /* 0x0000000305187892 */ /* 0x000fe2000f8ec0ff */
[----:B------:R-:W-:Y:S01]  /*3880*/  LOP3.LUT R25, R19, 0xfffffff8, RZ, 0xc0, !PT ;  /* 0xfffffff813197812 */ /* 0x000fe200078ec0ff */
[----:B------:R-:W-:-:S10]  /*3890*/  UMOV UR4, URZ ;  /* 0x000000ff00047c82 */ /* 0x000fd40008000000 */
.L_x_58:
[----:B-1----:R-:W1:Y:S01]  /*38a0*/  LDCU UR12, c[0x0][0x3b4] ;  /* 0x00007680ff0c77ac */ /* 0x002e620008000800 */
[----:B------:R-:W-:Y:S01]  /*38b0*/  ISETP.GE.U32.AND P0, PT, R19, 0xf, PT ;  /* 0x0000000f1300780c */ /* 0x000fe20003f06070 */
[----:B0--3--:R-:W-:Y:S01]  /*38c0*/  IMAD.MOV.U32 R16, RZ, RZ, R6 ;  /* 0x000000ffff107224 */ /* 0x009fe200078e0006 */
[----:B------:R-:W-:Y:S01]  /*38d0*/  LOP3.LUT P2, RZ, R21, 0xf, RZ, 0xc0, !PT ;  /* 0x0000000f15ff7812 */ /* 0x000fe2000784c0ff */
[----:B-1----:R-:W-:-:S10]  /*38e0*/  UIMAD UR12, UR4, UR12, UR26 ;  /* 0x0000000c040c72a4 */ /* 0x002fd4000f8e021a */
[----:B--2---:R-:W-:Y:S05]  /*38f0*/  @!P0 BRA `(.L_x_48) ;  /* 0x0000000000b88947 */ /* 0x004fea0003800000 */
[----:B------:R-:W0:Y:S01]  /*3900*/  S2R R17, SR_CgaCtaId ;  /* 0x0000000000117919 */ /* 0x000e220000008800 */
[----:B------:R-:W-:Y:S01]  /*3910*/  MOV R14, 0x400 ;  /* 0x00000400000e7802 */ /* 0x000fe20000000f00 */
[----:B------:R-:W-:Y:S01]  /*3920*/  IMAD.MOV.U32 R16, RZ, RZ, R6 ;  /* 0x000000ffff107224 */ /* 0x000fe200078e0006 */
[----:B------:R-:W-:-:S03]  /*3930*/  UMOV UR5, URZ ;  /* 0x000000ff00057c82 */ /* 0x000fc60008000000 */
[----:B------:R-:W-:-:S05]  /*3940*/  VIADD R14, R14, 0x304 ;  /* 0x000003040e0e7836 */ /* 0x000fca0000000000 */
[----:B0-----:R-:W-:-:S07]  /*3950*/  LEA R17, R17, R14, 0x18 ;  /* 0x0000000e11117211 */ /* 0x001fce00078ec0ff */
.L_x_49:
[----:B0-----:R-:W0:Y:S01]  /*3960*/  LDC.64 R14, c[0x0][0x388] ;  /* 0x0000e200ff0e7b82 */ /* 0x001e220000000a00 */
[----:B------:R-:W-:-:S05]  /*3970*/  IADD3 R27, PT, PT, R16, UR12, RZ ;  /* 0x0000000c101b7c10 */ /* 0x000fca000fffe0ff */
[----:B0-----:R-:W-:-:S05]  /*3980*/  IMAD.WIDE R14, R27, 0x4, R14 ;  /* 0x000000041b0e7825 */ /* 0x001fca00078e020e */
[----:B------:R-:W2:Y:S01]  /*3990*/  LDG.E R27, desc[UR14][R14.64] ;  /* 0x0000000e0e1b7981 */ /* 0x000ea2000c1e1900 */
[----:B------:R-:W-:-:S03]  /*39a0*/  IMAD R26, R16, 0x4, R17 ;  /* 0x00000004101a7824 */ /* 0x000fc600078e0211 */
[----:B------:R-:W3:Y:S04]  /*39b0*/  LDG.E R29, desc[UR14][R14.64+0x4] ;  /* 0x0000040e0e1d7981 */ /* 0x000ee8000c1e1900 */
[----:B------:R-:W4:Y:S04]  /*39c0*/  LDG.E R28, desc[UR14][R14.64+0x8] ;  /* 0x0000080e0e1c7981 */ /* 0x000f28000c1e1900 */
[----:B--2---:R0:W-:Y:S04]  /*39d0*/  STS [R26], R27 ;  /* 0x0000001b1a007388 */ /* 0x0041e80000000800 */
[----:B0-----:R-:W2:Y:S04]  /*39e0*/  LDG.E R27, desc[UR14][R14.64+0xc] ;  /* 0x00000c0e0e1b7981 */ /* 0x001ea8000c1e1900 */
[----:B---3--:R0:W-:Y:S04]  /*39f0*/  STS [R26+0x4], R29 ;  /* 0x0000041d1a007388 */ /* 0x0081e80000000800 */
[----:B----4-:R1:W-:Y:S04]  /*3a00*/  STS [R26+0x8], R28 ;  /* 0x0000081c1a007388 */ /* 0x0103e80000000800 */
[----:B0-----:R-:W3:Y:S04]  /*3a10*/  LDG.E R29, desc[UR14][R14.64+0x10] ;  /* 0x0000100e0e1d7981 */ /* 0x001ee8000c1e1900 */
[----:B-1----:R-:W4:Y:S04]  /*3a20*/  LDG.E R28, desc[UR14][R14.64+0x14] ;  /* 0x0000140e0e1c7981 */ /* 0x002f28000c1e1900 */
[----:B--2---:R0:W-:Y:S04]  /*3a30*/  STS [R26+0xc], R27 ;  /* 0x00000c1b1a007388 */ /* 0x0041e80000000800 */
        /* <DEDUP_REMOVED lines=18> */
[----:B0-----:R-:W2:Y:S01]  /*3b60*/  LDG.E R27, desc[UR14][R14.64+0x3c] ;  /* 0x00003c0e0e1b7981 */ /* 0x001ea2000c1e1900 */
[----:B------:R-:W-:-:S03]  /*3b70*/  UIADD3 UR5, UPT, UPT, UR5, 0x10, URZ ;  /* 0x0000001005057890 */ /* 0x000fc6000fffe0ff */
[----:B---3--:R0:W-:Y:S04]  /*3b80*/  STS [R26+0x34], R29 ;  /* 0x0000341d1a007388 */ /* 0x0081e80000000800 */
[----:B----4-:R0:W-:Y:S01]  /*3b90*/  STS [R26+0x38], R28 ;  /* 0x0000381c1a007388 */ /* 0x0101e20000000800 */
[----:B------:R-:W-:Y:S01]  /*3ba0*/  ISETP.NE.AND P0, PT, R24, UR5, PT ;  /* 0x0000000518007c0c */ /* 0x000fe2000bf05270 */
[----:B------:R-:W-:Y:S02]  /*3bb0*/  VIADD R16, R16, 0x10 ;  /* 0x0000001010107836 */ /* 0x000fe40000000000 */
[----:B--2---:R0:W-:Y:S10]  /*3bc0*/  STS [R26+0x3c], R27 ;  /* 0x00003c1b1a007388 */ /* 0x0041f40000000800 */
[----:B------:R-:W-:Y:S05]  /*3bd0*/  @P0 BRA `(.L_x_49) ;  /* 0xfffffffc00600947 */ /* 0x000fea000383ffff */
.L_x_48:
[----:B------:R-:W-:Y:S05]  /*3be0*/  @!P2 BRA `(.L_x_50) ;  /* 0x000000040010a947 */ /* 0x000fea0003800000 */
[----:B------:R-:W-:Y:S02]  /*3bf0*/  UISETP.GE.U32.AND UP0, UPT, UR29, 0x7, UPT ;  /* 0x000000071d00788c */ /* 0x000fe4000bf06070 */
[----:B------:R-:W-:-:S07]  /*3c00*/  ULOP3.LUT UP1, URZ, UR11, 0x7, URZ, 0xc0, !UPT ;  /* 0x000000070bff7892 */ /* 0x000fce000f82c0ff */
[----:B------:R-:W-:Y:S05]  /*3c10*/  BRA.U !UP0, `(.L_x_51) ;  /* 0x0000000108647547 */ /* 0x000fea000b800000 */
[----:B0-----:R-:W0:Y:S01]  /*3c20*/  S2R R26, SR_CgaCtaId ;  /* 0x00000000001a7919 */ /* 0x001e220000008800 */
[----:B------:R-:W1:Y:S01]  /*3c30*/  LDC.64 R14, c[0x0][0x388] ;  /* 0x0000e200ff0e7b82 */ /* 0x000e620000000a00 */
[----:B------:R-:W-:Y:S01]  /*3c40*/  MOV R17, 0x400 ;  /* 0x0000040000117802 */ /* 0x000fe20000000f00 */
[----:B------:R-:W-:-:S04]  /*3c50*/  VIADD R27, R16, UR12 ;  /* 0x0000000c101b7c36 */ /* 0x000fc80008000000 */
[----:B------:R-:W-:Y:S02]  /*3c60*/  VIADD R17, R17, 0x304 ;  /* 0x0000030411117836 */ /* 0x000fe40000000000 */
[----:B-1----:R-:W-:-:S05]  /*3c70*/  IMAD.WIDE R14, R27, 0x4, R14 ;  /* 0x000000041b0e7825 */ /* 0x002fca00078e020e */
[----:B------:R-:W2:Y:S01]  /*3c80*/  LDG.E R28, desc[UR14][R14.64+0x4] ;  /* 0x0000040e0e1c7981 */ /* 0x000ea2000c1e1900 */
[----:B0-----:R-:W-:-:S03]  /*3c90*/  LEA R17, R26, R17, 0x18 ;  /* 0x000000111a117211 */ /* 0x001fc600078ec0ff */
[----:B------:R-:W3:Y:S02]  /*3ca0*/  LDG.E R26, desc[UR14][R14.64] ;  /* 0x0000000e0e1a7981 */ /* 0x000ee4000c1e1900 */
[C---:B------:R-:W-:Y:S02]  /*3cb0*/  IMAD R17, R16.reuse, 0x4, R17 ;  /* 0x0000000410117824 */ /* 0x040fe400078e0211 */
[----:B------:R-:W4:Y:S04]  /*3cc0*/  LDG.E R27, desc[UR14][R14.64+0x8] ;  /* 0x0000080e0e1b7981 */ /* 0x000f28000c1e1900 */
[----:B------:R-:W5:Y:S04]  /*3cd0*/  LDG.E R29, desc[UR14][R14.64+0xc] ;  /* 0x00000c0e0e1d7981 */ /* 0x000f68000c1e1900 */
[----:B---3--:R0:W-:Y:S04]  /*3ce0*/  STS [R17], R26 ;  /* 0x0000001a11007388 */ /* 0x0081e80000000800 */
[----:B0-----:R-:W3:Y:S04]  /*3cf0*/  LDG.E R26, desc[UR14][R14.64+0x10] ;  /* 0x0000100e0e1a7981 */ /* 0x001ee8000c1e1900 */
[----:B--2---:R0:W-:Y:S04]  /*3d00*/  STS [R17+0x4], R28 ;  /* 0x0000041c11007388 */ /* 0x0041e80000000800 */
[----:B----4-:R1:W-:Y:S04]  /*3d10*/  STS [R17+0x8], R27 ;  /* 0x0000081b11007388 */ /* 0x0103e80000000800 */
[----:B0-----:R-:W2:Y:S04]  /*3d20*/  LDG.E R28, desc[UR14][R14.64+0x14] ;  /* 0x0000140e0e1c7981 */ /* 0x001ea8000c1e1900 */
[----:B-1----:R-:W4:Y:S04]  /*3d30*/  LDG.E R27, desc[UR14][R14.64+0x18] ;  /* 0x0000180e0e1b7981 */ /* 0x002f28000c1e1900 */
[----:B---3--:R0:W-:Y:S04]  /*3d40*/  STS [R17+0x10], R26 ;  /* 0x0000101a11007388 */ /* 0x0081e80000000800 */
[----:B0-----:R-:W3:Y:S04]  /*3d50*/  LDG.E R26, desc[UR14][R14.64+0x1c] ;  /* 0x00001c0e0e1a7981 */ /* 0x001ee8000c1e1900 */
[----:B-----5:R1:W-:Y:S04]  /*3d60*/  STS [R17+0xc], R29 ;  /* 0x00000c1d11007388 */ /* 0x0203e80000000800 */
[----:B--2---:R1:W-:Y:S04]  /*3d70*/  STS [R17+0x14], R28 ;  /* 0x0000141c11007388 */ /* 0x0043e80000000800 */
[----:B----4-:R1:W-:Y:S01]  /*3d80*/  STS [R17+0x18], R27 ;  /* 0x0000181b11007388 */ /* 0x0103e20000000800 */
[----:B------:R-:W-:-:S03]  /*3d90*/  VIADD R16, R16, 0x8 ;  /* 0x0000000810107836 */ /* 0x000fc60000000000 */
[----:B---3--:R1:W-:Y:S04]  /*3da0*/  STS [R17+0x1c], R26 ;  /* 0x00001c1a11007388 */ /* 0x0083e80000000800 */
.L_x_51:
[----:B------:R-:W-:Y:S05]  /*3db0*/  BRA.U !UP1, `(.L_x_50) ;  /* 0x00000001099c7547 */ /* 0x000fea000b800000 */
[----:B------:R-:W-:Y:S02]  /*3dc0*/  UISETP.GE.U32.AND UP1, UPT, UR28, 0x3, UPT ;  /* 0x000000031c00788c */ /* 0x000fe4000bf26070 */
[----:B------:R-:W-:-:S07]  /*3dd0*/  UISETP.NE.AND UP0, UPT, UR24, URZ, UPT ;  /* 0x000000ff1800728c */ /* 0x000fce000bf05270 */
[----:B------:R-:W-:Y:S05]  /*3de0*/  BRA.U !UP1, `(.L_x_52) ;  /* 0x0000000109447547 */ /* 0x000fea000b800000 */
[----:B01----:R-:W0:Y:S01]  /*3df0*/  S2R R26, SR_CgaCtaId ;  /* 0x00000000001a7919 */ /* 0x003e220000008800 */
[----:B------:R-:W1:Y:S01]  /*3e00*/  LDC.64 R14, c[0x0][0x388] ;  /* 0x0000e200ff0e7b82 */ /* 0x000e620000000a00 */
[----:B------:R-:W-:Y:S02]  /*3e10*/  MOV R17, 0x400 ;  /* 0x0000040000117802 */ /* 0x000fe40000000f00 */
[----:B------:R-:W-:-:S03]  /*3e20*/  IADD3 R27, PT, PT, R16, UR12, RZ ;  /* 0x0000000c101b7c10 */ /* 0x000fc6000fffe0ff */
[----:B------:R-:W-:Y:S02]  /*3e30*/  VIADD R17, R17, 0x304 ;  /* 0x0000030411117836 */ /* 0x000fe40000000000 */
[----:B-1----:R-:W-:-:S05]  /*3e40*/  IMAD.WIDE R14, R27, 0x4, R14 ;  /* 0x000000041b0e7825 */ /* 0x002fca00078e020e */
[----:B------:R-:W2:Y:S01]  /*3e50*/  LDG.E R28, desc[UR14][R14.64+0x4] ;  /* 0x0000040e0e1c7981 */ /* 0x000ea2000c1e1900 */
[----:B0-----:R-:W-:-:S03]  /*3e60*/  LEA R17, R26, R17, 0x18 ;  /* 0x000000111a117211 */ /* 0x001fc600078ec0ff */
[----:B------:R-:W3:Y:S04]  /*3e70*/  LDG.E R26, desc[UR14][R14.64] ;  /* 0x0000000e0e1a7981 */ /* 0x000ee8000c1e1900 */
[----:B------:R-:W4:Y:S04]  /*3e80*/  LDG.E R27, desc[UR14][R14.64+0x8] ;  /* 0x0000080e0e1b7981 */ /* 0x000f28000c1e1900 */
[----:B------:R-:W5:Y:S01]  /*3e90*/  LDG.E R29, desc[UR14][R14.64+0xc] ;  /* 0x00000c0e0e1d7981 */ /* 0x000f62000c1e1900 */
[C---:B------:R-:W-:Y:S02]  /*3ea0*/  IMAD R17, R16.reuse, 0x4, R17 ;  /* 0x0000000410117824 */ /* 0x040fe400078e0211 */
[----:B------:R-:W-:-:S03]  /*3eb0*/  VIADD R16, R16, 0x4 ;  /* 0x0000000410107836 */ /* 0x000fc60000000000 */
[----:B--2---:R2:W-:Y:S04]  /*3ec0*/  STS [R17+0x4], R28 ;  /* 0x0000041c11007388 */ /* 0x0045e80000000800 */
[----:B---3--:R2:W-:Y:S04]  /*3ed0*/  STS [R17], R26 ;  /* 0x0000001a11007388 */ /* 0x0085e80000000800 */
[----:B----4-:R2:W-:Y:S04]  /*3ee0*/  STS [R17+0x8], R27 ;  /* 0x0000081b11007388 */ /* 0x0105e80000000800 */
[----:B-----5:R2:W-:Y:S02]  /*3ef0*/  STS [R17+0xc], R29 ;  /* 0x00000c1d11007388 */ /* 0x0205e40000000800 */
.L_x_52:
[----:B------:R-:W-:Y:S05]  /*3f00*/  BRA.U !UP0, `(.L_x_50) ;  /* 0x0000000108487547 */ /* 0x000fea000b800000 */
[----:B012---:R-:W0:Y:S01]  /*3f10*/  S2R R26, SR_CgaCtaId ;  /* 0x00000000001a7919 */ /* 0x007e220000008800 */
[----:B------:R-:W1:Y:S01]  /*3f20*/  LDC.64 R14, c[0x0][0x388] ;  /* 0x0000e200ff0e7b82 */ /* 0x000e620000000a00 */
[----:B------:R-:W-:-:S05]  /*3f30*/  MOV R17, 0x400 ;  /* 0x0000040000117802 */ /* 0x000fca0000000f00 */
[----:B------:R-:W-:-:S05]  /*3f40*/  VIADD R17, R17, 0x304 ;  /* 0x0000030411117836 */ /* 0x000fca0000000000 */
[----:B0-----:R-:W-:Y:S01]  /*3f50*/  LEA R27, R26, R17, 0x18 ;  /* 0x000000111a1b7211 */ /* 0x001fe200078ec0ff */
[----:B------:R-:W-:-:S04]  /*3f60*/  VIADD R17, R16, UR12 ;  /* 0x0000000c10117c36 */ /* 0x000fc80008000000 */
[----:B-1----:R-:W-:-:S05]  /*3f70*/  IMAD.WIDE R14, R17, 0x4, R14 ;  /* 0x00000004110e7825 */ /* 0x002fca00078e020e */
[----:B------:R-:W2:Y:S01]  /*3f80*/  LDG.E R17, desc[UR14][R14.64] ;  /* 0x0000000e0e117981 */ /* 0x000ea2000c1e1900 */
[----:B------:R-:W-:Y:S01]  /*3f90*/  IMAD R26, R16, 0x4, R27 ;  /* 0x00000004101a7824 */ /* 0x000fe200078e021b */
[----:B------:R-:W-:-:S04]  /*3fa0*/  UISETP.NE.AND UP0, UPT, UR24, 0x1, UPT ;  /* 0x000000011800788c */ /* 0x000fc8000bf05270 */
[----:B--2---:R3:W-:Y:S05]  /*3fb0*/  STS [R26], R17 ;  /* 0x000000111a007388 */ /* 0x0047ea0000000800 */
[----:B------:R-:W-:Y:S05]  /*3fc0*/  BRA.U !UP0, `(.L_x_50) ;  /* 0x0000000108187547 */ /* 0x000fea000b800000 */
[----:B------:R-:W-:Y:S01]  /*3fd0*/  UISETP.NE.AND UP0, UPT, UR24, 0x2, UPT ;  /* 0x000000021800788c */ /* 0x000fe2000bf05270 */
[----:B------:R-:W2:Y:S05]  /*3fe0*/  LDG.E R16, desc[UR14][R14.64+0x4] ;  /* 0x0000040e0e107981 */ /* 0x000eaa000c1e1900 */
[----:B------:R-:W-:-:S13]  /*3ff0*/  PLOP3.LUT P0, PT, PT, PT, UP0, 0x80, 0x8 ;  /* 0x000000000008781c */ /* 0x000fda0003f0f008 */
[----:B---3--:R-:W3:Y:S04]  /*4000*/  @P0 LDG.E R17, desc[UR14][R14.64+0x8] ;  /* 0x0000080e0e110981 */ /* 0x008ee8000c1e1900 */
[----:B--2---:R4:W-:Y:S04]  /*4010*/  STS [R26+0x4], R16 ;  /* 0x000004101a007388 */ /* 0x0049e80000000800 */
[----:B---3--:R4:W-:Y:S02]  /*4020*/  @P0 STS [R26+0x8], R17 ;  /* 0x000008111a000388 */ /* 0x0089e40000000800 */
.L_x_50:
[----:B------:R-:W5:Y:S01]  /*4030*/  LDC.64 R14, c[0x0][0x388] ;  /* 0x0000e200ff0e7b82 */ /* 0x000f620000000a00 */
[----:B-1234-:R-:W-:Y:S01]  /*4040*/  VIADD R17, R6, UR12 ;  /* 0x0000000c06117c36 */ /* 0x01efe20008000000 */
[----:B------:R-:W-:Y:S01]  /*4050*/  ISETP.GE.U32.AND P0, PT, R20, 0x7, PT ;  /* 0x000000071400780c */ /* 0x000fe20003f06070 */
[----:B0-----:R-:W-:Y:S01]  /*4060*/  IMAD.MOV.U32 R27, RZ, RZ, 0x29a ;  /* 0x0000029aff1b7424 */ /* 0x001fe200078e00ff */
[----:B------:R-:W-:Y:S01]  /*4070*/  LOP3.LUT P2, RZ, R19, 0x7, RZ, 0xc0, !PT ;  /* 0x0000000713ff7812 */ /* 0x000fe2000784c0ff */
[----:B------:R-:W-:Y:S01]  /*4080*/  IMAD.MOV.U32 R29, RZ, RZ, R6 ;  /* 0x000000ffff1d7224 */ /* 0x000fe200078e0006 */
[----:B------:R-:W-:Y:S01]  /*4090*/  MOV R26, R23 ;  /* 0x00000017001a7202 */ /* 0x000fe20000000f00 */
[----:B-----5:R-:W-:-:S05]  /*40a0*/  IMAD.WIDE R16, R17, 0x4, R14 ;  /* 0x0000000411107825 */ /* 0x020fca00078e020e */
[----:B------:R0:W-:Y:S03]  /*40b0*/  STG.E desc[UR14][R16.64], R27 ;  /* 0x0000001b10007986 */ /* 0x0001e6000c10190e */
[----:B------:R-:W-:Y:S05]  /*40c0*/  @!P0 BRA `(.L_x_53) ;  /* 0x00000000007c8947 */ /* 0x000fea0003800000 */
[----:B0-----:R-:W0:Y:S01]  /*40d0*/  S2R R27, SR_CgaCtaId ;  /* 0x00000000001b7919 */ /* 0x001e220000008800 */
[----:B------:R-:W-:Y:S01]  /*40e0*/  MOV R16, 0x400 ;  /* 0x0000040000107802 */ /* 0x000fe20000000f00 */
[----:B------:R-:W-:Y:S01]  /*40f0*/  IMAD.MOV.U32 R26, RZ, RZ, R23 ;  /* 0x000000ffff1a7224 */ /* 0x000fe200078e0017 */
[----:B------:R-:W-:Y:S01]  /*4100*/  UMOV UR5, URZ ;  /* 0x000000ff00057c82 */ /* 0x000fe20008000000 */
[----:B------:R-:W-:Y:S02]  /*4110*/  IMAD.MOV.U32 R29, RZ, RZ, R6 ;  /* 0x000000ffff1d7224 */ /* 0x000fe400078e0006 */
[----:B------:R-:W-:-:S05]  /*4120*/  VIADD R16, R16, 0x304 ;  /* 0x0000030410107836 */ /* 0x000fca0000000000 */
[----:B0-----:R-:W-:-:S07]  /*4130*/  LEA R27, R27, R16, 0x18 ;  /* 0x000000101b1b7211 */ /* 0x001fce00078ec0ff */
.L_x_54:
[----:B-1----:R-:W-:Y:S01]  /*4140*/  IMAD R28, R29, 0x4, R27 ;  /* 0x000000041d1c7824 */ /* 0x002fe200078e021b */
[----:B------:R-:W-:Y:S01]  /*4150*/  UIADD3 UR5, UPT, UPT, UR5, 0x8, URZ ;  /* 0x0000000805057890 */ /* 0x000fe2000fffe0ff */
[----:B------:R-:W-:-:S03]  /*4160*/  VIADD R17, R26, UR12 ;  /* 0x0000000c1a117c36 */ /* 0x000fc60008000000 */
[----:B------:R-:W0:Y:S01]  /*4170*/  LDS R29, [R28] ;  /* 0x000000001c1d7984 */ /* 0x000e220000000800 */
[----:B------:R-:W-:Y:S01]  /*4180*/  IMAD.WIDE R16, R17, 0x4, R14 ;  /* 0x0000000411107825 */ /* 0x000fe200078e020e */
[----:B------:R-:W-:-:S04]  /*4190*/  ISETP.NE.AND P0, PT, R25, UR5, PT ;  /* 0x0000000519007c0c */ /* 0x000fc8000bf05270 */
[----:B0-----:R-:W-:Y:S04]  /*41a0*/  STG.E desc[UR14][R16.64], R29 ;  /* 0x0000001d10007986 */ /* 0x001fe8000c10190e */
[----:B------:R-:W0:Y:S04]  /*41b0*/  LDS R29, [R28+0x4] ;  /* 0x000004001c1d7984 */ /* 0x000e280000000800 */
        /* <DEDUP_REMOVED lines=10> */
[----:B------:R-:W1:Y:S04]  /*4260*/  LDS R28, [R28+0x1c] ;  /* 0x00001c001c1c7984 */ /* 0x000e680000000800 */
[----:B0-----:R0:W-:Y:S04]  /*4270*/  STG.E desc[UR14][R16.64+0x18], R29 ;  /* 0x0000181d10007986 */ /* 0x0011e8000c10190e */
[----:B-1----:R1:W-:Y:S01]  /*4280*/  STG.E desc[UR14][R16.64+0x1c], R28 ;  /* 0x00001c1c10007986 */ /* 0x0023e2000c10190e */
[C---:B0-----:R-:W-:Y:S01]  /*4290*/  VIADD R29, R26.reuse, 0x7 ;  /* 0x000000071a1d7836 */ /* 0x041fe20000000000 */
[----:B------:R-:W-:Y:S01]  /*42a0*/  IADD3 R26, PT, PT, R26, 0x8, RZ ;  /* 0x000000081a1a7810 */ /* 0x000fe20007ffe0ff */
[----:B------:R-:W-:Y:S06]  /*42b0*/  @P0 BRA `(.L_x_54) ;  /* 0xfffffffc00a00947 */ /* 0x000fec000383ffff */
.L_x_53:
[----:B------:R-:W-:Y:S05]  /*42c0*/  @!P2 BRA `(.L_x_55) ;  /* 0x0000000000c8a947 */ /* 0x000fea0003800000 */
[----:B------:R-:W-:Y:S02]  /*42d0*/  UISETP.GE.U32.AND UP0, UPT, UR27, 0x3, UPT ;  /* 0x000000031b00788c */ /* 0x000fe4000bf06070 */
[----:B------:R-:W-:-:S07]  /*42e0*/  ULOP3.LUT UP1, URZ, UR13, 0x3, URZ, 0xc0, !UPT ;  /* 0x000000030dff7892 */ /* 0x000fce000f82c0ff */
[----:B------:R-:W-:Y:S05]  /*42f0*/  BRA.U !UP0, `(.L_x_56) ;  /* 0x0000000108487547 */ /* 0x000fea000b800000 */
[----:B01----:R-:W0:Y:S01]  /*4300*/  S2R R17, SR_CgaCtaId ;  /* 0x0000000000117919 */ /* 0x003e220000008800 */
[----:B------:R-:W-:-:S05]  /*4310*/  MOV R16, 0x400 ;  /* 0x0000040000107802 */ /* 0x000fca0000000f00 */
[----:B------:R-:W-:-:S05]  /*4320*/  VIADD R16, R16, 0x304 ;  /* 0x0000030410107836 */ /* 0x000fca0000000000 */
[----:B0-----:R-:W-:Y:S01]  /*4330*/  LEA R16, R17, R16, 0x18 ;  /* 0x0000001011107211 */ /* 0x001fe200078ec0ff */
[----:B------:R-:W-:-:S04]  /*4340*/  VIADD R17, R26, UR12 ;  /* 0x0000000c1a117c36 */ /* 0x000fc80008000000 */
[--C-:B------:R-:W-:Y:S02]  /*4350*/  IMAD R28, R29, 0x4, R16.reuse ;  /* 0x000000041d1c7824 */ /* 0x100fe400078e0210 */
[C---:B------:R-:W-:Y:S02]  /*4360*/  IMAD R27, R26.reuse, 0x4, R16 ;  /* 0x000000041a1b7824 */ /* 0x040fe400078e0210 */
[----:B------:R-:W-:Y:S02]  /*4370*/  IMAD.WIDE R16, R17, 0x4, R14 ;  /* 0x0000000411107825 */ /* 0x000fe400078e020e */
[----:B------:R-:W0:Y:S04]  /*4380*/  LDS R28, [R28] ;  /* 0x000000001c1c7984 */ /* 0x000e280000000800 */
[----:B------:R-:W1:Y:S04]  /*4390*/  LDS R29, [R27] ;  /* 0x000000001b1d7984 */ /* 0x000e680000000800 */
[----:B0-----:R-:W-:Y:S04]  /*43a0*/  STG.E desc[UR14][R16.64], R28 ;  /* 0x0000001c10007986 */ /* 0x001fe8000c10190e */
[----:B------:R-:W0:Y:S04]  /*43b0*/  LDS R28, [R27+0x4] ;  /* 0x000004001b1c7984 */ /* 0x000e280000000800 */
[----:B------:R-:W2:Y:S04]  /*43c0*/  LDS R27, [R27+0x8] ;  /* 0x000008001b1b7984 */ /* 0x000ea80000000800 */
[----:B-1----:R1:W-:Y:S02]  /*43d0*/  STG.E desc[UR14][R16.64+0x4], R29 ;  /* 0x0000041d10007986 */ /* 0x0023e4000c10190e */
[----:B-1----:R-:W-:-:S02]  /*43e0*/  VIADD R29, R26, 0x3 ;  /* 0x000000031a1d7836 */ /* 0x002fc40000000000 */
[----:B------:R-:W-:Y:S01]  /*43f0*/  VIADD R26, R26, 0x4 ;  /* 0x000000041a1a7836 */ /* 0x000fe20000000000 */
[----:B0-----:R3:W-:Y:S04]  /*4400*/  STG.E desc[UR14][R16.64+0x8], R28 ;  /* 0x0000081c10007986 */ /* 0x0017e8000c10190e */
[----:B--2---:R3:W-:Y:S02]  /*4410*/  STG.E desc[UR14][R16.64+0xc], R27 ;  /* 0x00000c1b10007986 */ /* 0x0047e4000c10190e */
.L_x_56:
[----:B------:R-:W-:Y:S05]  /*4420*/  BRA.U !UP1, `(.L_x_55) ;  /* 0x0000000109707547 */ /* 0x000fea000b800000 */
[C---:B01-3--:R-:W-:Y:S02]  /*4430*/  LOP3.LUT R16, R22.reuse, 0x3, RZ, 0xc0, !PT ;  /* 0x0000000316107812 */ /* 0x04bfe400078ec0ff */
[----:B------:R-:W-:Y:S02]  /*4440*/  LOP3.LUT P2, RZ, R22, 0x1, RZ, 0xc0, !PT ;  /* 0x0000000116ff7812 */ /* 0x000fe4000784c0ff */
[----:B------:R-:W-:-:S13]  /*4450*/  ISETP.NE.AND P0, PT, R16, 0x1, PT ;  /* 0x000000011000780c */ /* 0x000fda0003f05270 */
[----:B------:R-:W-:Y:S05]  /*4460*/  @!P0 BRA `(.L_x_57) ;  /* 0x0000000000388947 */ /* 0x000fea0003800000 */
[----:B------:R-:W0:Y:S01]  /*4470*/  S2R R17, SR_CgaCtaId ;  /* 0x0000000000117919 */ /* 0x000e220000008800 */
[----:B------:R-:W-:-:S05]  /*4480*/  MOV R16, 0x400 ;  /* 0x0000040000107802 */ /* 0x000fca0000000f00 */
[----:B------:R-:W-:-:S05]  /*4490*/  VIADD R16, R16, 0x304 ;  /* 0x0000030410107836 */ /* 0x000fca0000000000 */
[----:B0-----:R-:W-:Y:S01]  /*44a0*/  LEA R16, R17, R16, 0x18 ;  /* 0x0000001011107211 */ /* 0x001fe200078ec0ff */
[----:B------:R-:W-:-:S03]  /*44b0*/  VIADD R17, R26, UR12 ;  /* 0x0000000c1a117c36 */ /* 0x000fc60008000000 */
[----:B------:R-:W-:Y:S01]  /*44c0*/  LEA R27, R29, R16, 0x2 ;  /* 0x000000101d1b7211 */ /* 0x000fe200078e10ff */
[----:B------:R-:W-:Y:S02]  /*44d0*/  IMAD R28, R26, 0x4, R16 ;  /* 0x000000041a1c7824 */ /* 0x000fe400078e0210 */
[----:B------:R-:W-:-:S03]  /*44e0*/  IMAD.WIDE R16, R17, 0x4, R14 ;  /* 0x0000000411107825 */ /* 0x000fc600078e020e */
[----:B------:R-:W0:Y:S01]  /*44f0*/  LDS R27, [R27] ;  /* 0x000000001b1b7984 */ /* 0x000e220000000800 */
[C---:B------:R-:W-:Y:S02]  /*4500*/  VIADD R29, R26.reuse, 0x1 ;  /* 0x000000011a1d7836 */ /* 0x040fe40000000000 */
[----:B------:R-:W-:Y:S01]  /*4510*/  VIADD R26, R26, 0x2 ;  /* 0x000000021a1a7836 */ /* 0x000fe20000000000 */
[----:B------:R-:W1:Y:S04]  /*4520*/  LDS R28, [R28] ;  /* 0x000000001c1c7984 */ /* 0x000e680000000800 */
[----:B0-----:R0:W-:Y:S04]  /*4530*/  STG.E desc[UR14][R16.64], R27 ;  /* 0x0000001b10007986 */ /* 0x0011e8000c10190e */
[----:B-1----:R0:W-:Y:S02]  /*4540*/  STG.E desc[UR14][R16.64+0x4], R28 ;  /* 0x0000041c10007986 */ /* 0x0021e4000c10190e */
.L_x_57:
[----:B------:R-:W-:Y:S05]  /*4550*/  @!P2 BRA `(.L_x_55) ;  /* 0x000000000024a947 */ /* 0x000fea0003800000 */
[----:B0-----:R-:W0:Y:S01]  /*4560*/  S2R R16, SR_CgaCtaId ;  /* 0x0000000000107919 */ /* 0x001e220000008800 */
[----:B------:R-:W-:-:S04]  /*4570*/  VIADD R17, R26, UR12 ;  /* 0x0000000c1a117c36 */ /* 0x000fc80008000000 */
[----:B------:R-:W-:Y:S01]  /*4580*/  IMAD.WIDE R14, R17, 0x4, R14 ;  /* 0x00000004110e7825 */ /* 0x000fe200078e020e */
[----:B------:R-:W-:-:S05]  /*4590*/  MOV R17, 0x400 ;  /* 0x0000040000117802 */ /* 0x000fca0000000f00 */
[----:B------:R-:W-:-:S05]  /*45a0*/  VIADD R17, R17, 0x304 ;  /* 0x0000030411117836 */ /* 0x000fca0000000000 */
[----:B0-----:R-:W-:-:S05]  /*45b0*/  LEA R16, R16, R17, 0x18 ;  /* 0x0000001110107211 */ /* 0x001fca00078ec0ff */
[----:B------:R-:W-:-:S05]  /*45c0*/  IMAD R16, R29, 0x4, R16 ;  /* 0x000000041d107824 */ /* 0x000fca00078e0210 */
[----:B------:R-:W0:Y:S04]  /*45d0*/  LDS R17, [R16] ;  /* 0x0000000010117984 */ /* 0x000e280000000800 */
[----:B0-----:R2:W-:Y:S02]  /*45e0*/  STG.E desc[UR14][R14.64], R17 ;  /* 0x000000110e007986 */ /* 0x0015e4000c10190e */
.L_x_55:
[----:B------:R-:W-:-:S03]  /*45f0*/  UIADD3 UR5, UPT, UPT, UR4, 0x1, URZ ;  /* 0x0000000104057890 */ /* 0x000fc6000fffe0ff */
[----:B------:R-:W-:-:S03]  /*4600*/  UMOV UR4, 0x1 ;  /* 0x0000000100047882 */ /* 0x000fc60000000000 */
[----:B------:R-:W-:-:S13]  /*4610*/  ISETP.NE.AND P0, PT, R2, UR5, PT ;  /* 0x0000000502007c0c */ /* 0x000fda000bf05270 */
[----:B------:R-:W-:Y:S05]  /*4620*/  @!P0 BRA `(.L_x_38) ;  /* 0x0000000800948947 */ /* 0x000fea0003800000 */
[----:B------:R-:W-:Y:S01]  /*4630*/  UMOV UR4, UR5 ;  /* 0x0000000500047c82 */ /* 0x000fe20008000000 */
[----:B------:R-:W-:Y:S05]  /*4640*/  BRA `(.L_x_58) ;  /* 0xfffffff000947947 */ /* 0x000fea000383ffff */
.L_x_40:
[----:B------:R-:W-:-:S13]  /*4650*/  ISETP.GE.AND P0, PT, R23, R25, PT ;  /* 0x000000191700720c */ /* 0x000fda0003f06270 */
[----:B------:R-:W-:Y:S05]  /*4660*/  @P0 BRA `(.L_x_59) ;  /* 0x00000004009c0947 */ /* 0x000fea0003800000 */
[----:B------:R-:W-:Y:S01]  /*4670*/  LOP3.LUT R21, R19, 0xfffffff8, RZ, 0xc0, !PT ;  /* 0xfffffff813157812 */ /* 0x000fe200078ec0ff */
[----:B------:R-:W-:-:S06]  /*4680*/  UMOV UR4, URZ ;  /* 0x000000ff00047c82 */ /* 0x000fcc0008000000 */
.L_x_65:
[----:B0-2---:R-:W0:Y:S01]  /*4690*/  LDC.64 R16, c[0x0][0x388] ;  /* 0x0000e200ff107b82 */ /* 0x005e220000000a00 */
[----:B-1----:R-:W1:Y:S01]  /*46a0*/  LDCU UR11, c[0x0][0x3b4] ;  /* 0x00007680ff0b77ac */ /* 0x002e620008000800 */
[----:B------:R-:W-:Y:S01]  /*46b0*/  MOV R15, UR4 ;  /* 0x00000004000f7c02 */ /* 0x000fe20008000f00 */
[----:B------:R-:W-:Y:S01]  /*46c0*/  IMAD.MOV.U32 R27, RZ, RZ, 0x29a ;  /* 0x0000029aff1b7424 */ /* 0x000fe200078e00ff */
[----:B------:R-:W-:Y:S01]  /*46d0*/  ISETP.GE.U32.AND P0, PT, R20, 0x7, PT ;  /* 0x000000071400780c */ /* 0x000fe20003f06070 */
[----:B------:R-:W-:Y:S01]  /*46e0*/  IMAD.MOV.U32 R25, RZ, RZ, R23 ;  /* 0x000000ffff197224 */ /* 0x000fe200078e0017 */
[----:B------:R-:W-:Y:S01]  /*46f0*/  LOP3.LUT P2, RZ, R19, 0x7, RZ, 0xc0, !PT ;  /* 0x0000000713ff7812 */ /* 0x000fe2000784c0ff */
[----:B------:R-:W-:Y:S02]  /*4700*/  IMAD.MOV.U32 R29, RZ, RZ, R6 ;  /* 0x000000ffff1d7224 */ /* 0x000fe400078e0006 */
[----:B-1----:R-:W-:Y:S01]  /*4710*/  IMAD R15, R15, UR11, R24 ;  /* 0x0000000b0f0f7c24 */ /* 0x002fe2000f8e0218 */
[----:B------:R-:W-:-:S03]  /*4720*/  UIMAD UR11, UR4, UR11, UR26 ;  /* 0x0000000b040b72a4 */ /* 0x000fc6000f8e021a */
[----:B0-----:R-:W-:-:S05]  /*4730*/  IMAD.WIDE R14, R15, 0x4, R16 ;  /* 0x000000040f0e7825 */ /* 0x001fca00078e0210 */
[----:B------:R0:W-:Y:S01]  /*4740*/  STG.E desc[UR14][R14.64], R27 ;  /* 0x0000001b0e007986 */ /* 0x0001e2000c10190e */
        /* <DEDUP_REMOVED lines=8> */
.L_x_61:
[----:B------:R-:W-:Y:S01]  /*47d0*/  IMAD R27, R29, 0x4, R26 ;  /* 0x000000041d1b7824 */ /* 0x000fe200078e021a */
[----:B------:R-:W-:Y:S01]  /*47e0*/  IADD3 R15, PT, PT, R25, UR11, RZ ;  /* 0x0000000b190f7c10 */ /* 0x000fe2000fffe0ff */
[----:B------:R-:W-:-:S03]  /*47f0*/  UIADD3 UR5, UPT, UPT, UR5, 0x8, URZ ;  /* 0x0000000805057890 */ /* 0x000fc6000fffe0ff */
[----:B------:R-:W0:Y:S01]  /*4800*/  LDS R28, [R27+0x4] ;  /* 0x000004001b1c7984 */ /* 0x000e220000000800 */
[----:B------:R-:W-:Y:S02]  /*4810*/  IMAD.WIDE R14, R15, 0x4, R16 ;  /* 0x000000040f0e7825 */ /* 0x000fe400078e0210 */
[----:B------:R-:W-:Y:S01]  /*4820*/  ISETP.NE.AND P0, PT, R21, UR5, PT ;  /* 0x0000000515007c0c */ /* 0x000fe2000bf05270 */
[----:B------:R-:W1:Y:S04]  /*4830*/  LDS R29, [R27] ;  /* 0x000000001b1d7984 */ /* 0x000e680000000800 */
[----:B0-----:R-:W-:Y:S04]  /*4840*/  STG.E desc[UR14][R14.64+0x4], R28 ;  /* 0x0000041c0e007986 */ /* 0x001fe8000c10190e */
[----:B------:R-:W0:Y:S04]  /*4850*/  LDS R28, [R27+0xc] ;  /* 0x00000c001b1c7984 */ /* 0x000e280000000800 */
[----:B-1----:R-:W-:Y:S04]  /*4860*/  STG.E desc[UR14][R14.64], R29 ;  /* 0x0000001d0e007986 */ /* 0x002fe8000c10190e */
[----:B------:R-:W1:Y:S04]  /*4870*/  LDS R29, [R27+0x8] ;  /* 0x000008001b1d7984 */ /* 0x000e680000000800 */
        /* <DEDUP_REMOVED lines=9> */
[----:B-1----:R0:W-:Y:S02]  /*4910*/  STG.E desc[UR14][R14.64+0x18], R29 ;  /* 0x0000181d0e007986 */ /* 0x0021e4000c10190e */
[----:B0-----:R-:W-:-:S02]  /*4920*/  VIADD R29, R25, 0x7 ;  /* 0x00000007191d7836 */ /* 0x001fc40000000000 */
[----:B------:R-:W-:Y:S01]  /*4930*/  VIADD R25, R25, 0x8 ;  /* 0x0000000819197836 */ /* 0x000fe20000000000 */
[----:B------:R-:W-:Y:S06]  /*4940*/  @P0 BRA `(.L_x_61) ;  /* 0xfffffffc00a00947 */ /* 0x000fec000383ffff */
.L_x_60:
[----:B------:R-:W-:Y:S05]  /*4950*/  @!P2 BRA `(.L_x_62) ;  /* 0x0000000000c8a947 */ /* 0x000fea0003800000 */
[----:B------:R-:W-:Y:S02]  /*4960*/  UISETP.GE.U32.AND UP0, UPT, UR27, 0x3, UPT ;  /* 0x000000031b00788c */ /* 0x000fe4000bf06070 */
[----:B------:R-:W-:-:S07]  /*4970*/  ULOP3.LUT UP1, URZ, UR13, 0x3, URZ, 0xc0, !UPT ;  /* 0x000000030dff7892 */ /* 0x000fce000f82c0ff */
[----:B------:R-:W-:Y:S05]  /*4980*/  BRA.U !UP0, `(.L_x_63) ;  /* 0x0000000108487547 */ /* 0x000fea000b800000 */
[----:B0-----:R-:W0:Y:S01]  /*4990*/  S2R R15, SR_CgaCtaId ;  /* 0x00000000000f7919 */ /* 0x001e220000008800 */
[----:B------:R-:W-:-:S05]  /*49a0*/  MOV R14, 0x400 ;  /* 0x00000400000e7802 */ /* 0x000fca0000000f00 */
[----:B------:R-:W-:-:S05]  /*49b0*/  VIADD R14, R14, 0x304 ;  /* 0x000003040e0e7836 */ /* 0x000fca0000000000 */
[----:B0-----:R-:W-:Y:S01]  /*49c0*/  LEA R14, R15, R14, 0x18 ;  /* 0x0000000e0f0e7211 */ /* 0x001fe200078ec0ff */
[----:B------:R-:W-:-:S04]  /*49d0*/  VIADD R15, R25, UR11 ;  /* 0x0000000b190f7c36 */ /* 0x000fc80008000000 */
[--C-:B------:R-:W-:Y:S02]  /*49e0*/  IMAD R26, R25, 0x4, R14.reuse ;  /* 0x00000004191a7824 */ /* 0x100fe400078e020e */
[----:B------:R-:W-:Y:S02]  /*49f0*/  IMAD R27, R29, 0x4, R14 ;  /* 0x000000041d1b7824 */ /* 0x000fe400078e020e */
[----:B------:R-:W-:Y:S01]  /*4a00*/  IMAD.WIDE R14, R15, 0x4, R16 ;  /* 0x000000040f0e7825 */ /* 0x000fe200078e0210 */
[----:B------:R-:W0:Y:S04]  /*4a10*/  LDS R28, [R26] ;  /* 0x000000001a1c7984 */ /* 0x000e280000000800 */
[----:B------:R-:W1:Y:S04]  /*4a20*/  LDS R27, [R27] ;  /* 0x000000001b1b7984 */ /* 0x000e680000000800 */
[----:B------:R-:W2:Y:S04]  /*4a30*/  LDS R29, [R26+0x4] ;  /* 0x000004001a1d7984 */ /* 0x000ea80000000800 */
[----:B0-----:R-:W-:Y:S04]  /*4a40*/  STG.E desc[UR14][R14.64+0x4], R28 ;  /* 0x0000041c0e007986 */ /* 0x001fe8000c10190e */
[----:B------:R-:W0:Y:S04]  /*4a50*/  LDS R28, [R26+0x8] ;  /* 0x000008001a1c7984 */ /* 0x000e280000000800 */
[----:B-1----:R-:W-:Y:S04]  /*4a60*/  STG.E desc[UR14][R14.64], R27 ;  /* 0x0000001b0e007986 */ /* 0x002fe8000c10190e */
[----:B--2---:R1:W-:Y:S02]  /*4a70*/  STG.E desc[UR14][R14.64+0x8], R29 ;  /* 0x0000081d0e007986 */ /* 0x0043e4000c10190e */
[C---:B-1----:R-:W-:Y:S01]  /*4a80*/  VIADD R29, R25.reuse, 0x3 ;  /* 0x00000003191d7836 */ /* 0x042fe20000000000 */
[----:B------:R-:W-:Y:S01]  /*4a90*/  IADD3 R25, PT, PT, R25, 0x4, RZ ;  /* 0x0000000419197810 */ /* 0x000fe20007ffe0ff */
[----:B0-----:R1:W-:Y:S06]  /*4aa0*/  STG.E desc[UR14][R14.64+0xc], R28 ;  /* 0x00000c1c0e007986 */ /* 0x0013ec000c10190e */
.L_x_63:
[----:B------:R-:W-:Y:S05]  /*4ab0*/  BRA.U !UP1, `(.L_x_62) ;  /* 0x0000000109707547 */ /* 0x000fea000b800000 */
[C---:B01----:R-:W-:Y:S02]  /*4ac0*/  LOP3.LUT R14, R22.reuse, 0x3, RZ, 0xc0, !PT ;  /* 0x00000003160e7812 */ /* 0x043fe400078ec0ff */
[----:B------:R-:W-:Y:S02]  /*4ad0*/  LOP3.LUT P2, RZ, R22, 0x1, RZ, 0xc0, !PT ;  /* 0x0000000116ff7812 */ /* 0x000fe4000784c0ff */
[----:B------:R-:W-:-:S13]  /*4ae0*/  ISETP.NE.AND P0, PT, R14, 0x1, PT ;  /* 0x000000010e00780c */ /* 0x000fda0003f05270 */
[----:B------:R-:W-:Y:S05]  /*4af0*/  @!P0 BRA `(.L_x_64) ;  /* 0x0000000000388947 */ /* 0x000fea0003800000 */
[----:B------:R-:W0:Y:S01]  /*4b00*/  S2R R15, SR_CgaCtaId ;  /* 0x00000000000f7919 */ /* 0x000e220000008800 */
[----:B------:R-:W-:-:S05]  /*4b10*/  MOV R14, 0x400 ;  /* 0x00000400000e7802 */ /* 0x000fca0000000f00 */
[----:B------:R-:W-:-:S05]  /*4b20*/  VIADD R14, R14, 0x304 ;  /* 0x000003040e0e7836 */ /* 0x000fca0000000000 */
[----:B0-----:R-:W-:Y:S01]  /*4b30*/  LEA R14, R15, R14, 0x18 ;  /* 0x0000000e0f0e7211 */ /* 0x001fe200078ec0ff */
[----:B------:R-:W-:-:S04]  /*4b40*/  VIADD R15, R25, UR11 ;  /* 0x0000000b190f7c36 */ /* 0x000fc80008000000 */
[--C-:B------:R-:W-:Y:S02]  /*4b50*/  IMAD R28, R25, 0x4, R14.reuse ;  /* 0x00000004191c7824 */ /* 0x100fe400078e020e */
[----:B------:R-:W-:Y:S02]  /*4b60*/  IMAD R26, R29, 0x4, R14 ;  /* 0x000000041d1a7824 */ /* 0x000fe400078e020e */
[----:B------:R-:W-:Y:S02]  /*4b70*/  IMAD.WIDE R14, R15, 0x4, R16 ;  /* 0x000000040f0e7825 */ /* 0x000fe400078e0210 */
[----:B------:R-:W0:Y:S02]  /*4b80*/  LDS R28, [R28] ;  /* 0x000000001c1c7984 */ /* 0x000e240000000800 */
[C---:B------:R-:W-:Y:S02]  /*4b90*/  VIADD R29, R25.reuse, 0x1 ;  /* 0x00000001191d7836 */ /* 0x040fe40000000000 */
[----:B------:R-:W1:Y:S01]  /*4ba0*/  LDS R27, [R26] ;  /* 0x000000001a1b7984 */ /* 0x000e620000000800 */
[----:B------:R-:W-:-:S03]  /*4bb0*/  VIADD R25, R25, 0x2 ;  /* 0x0000000219197836 */ /* 0x000fc60000000000 */
[----:B0-----:R0:W-:Y:S04]  /*4bc0*/  STG.E desc[UR14][R14.64+0x4], R28 ;  /* 0x0000041c0e007986 */ /* 0x0011e8000c10190e */
[----:B-1----:R0:W-:Y:S02]  /*4bd0*/  STG.E desc[UR14][R14.64], R27 ;  /* 0x0000001b0e007986 */ /* 0x0021e4000c10190e */
.L_x_64:
[----:B------:R-:W-:Y:S05]  /*4be0*/  @!P2 BRA `(.L_x_62) ;  /* 0x000000000024a947 */ /* 0x000fea0003800000 */
[----:B0-----:R-:W0:Y:S01]  /*4bf0*/  S2R R15, SR_CgaCtaId ;  /* 0x00000000000f7919 */ /* 0x001e220000008800 */
[----:B------:R-:W-:Y:S01]  /*4c00*/  MOV R14, 0x400 ;  /* 0x00000400000e7802 */ /* 0x000fe20000000f00 */
[----:B------:R-:W-:-:S04]  /*4c10*/  VIADD R25, R25, UR11 ;  /* 0x0000000b19197c36 */ /* 0x000fc80008000000 */
[----:B------:R-:W-:Y:S02]  /*4c20*/  VIADD R14, R14, 0x304 ;  /* 0x000003040e0e7836 */ /* 0x000fe40000000000 */
[----:B------:R-:W-:-:S03]  /*4c30*/  IMAD.WIDE R16, R25, 0x4, R16 ;  /* 0x0000000419107825 */ /* 0x000fc600078e0210 */
[----:B0-----:R-:W-:-:S04]  /*4c40*/  LEA R14, R15, R14, 0x18 ;  /* 0x0000000e0f0e7211 */ /* 0x001fc800078ec0ff */
[----:B------:R-:W-:-:S05]  /*4c50*/  LEA R14, R29, R14, 0x2 ;  /* 0x0000000e1d0e7211 */ /* 0x000fca00078e10ff */
[----:B------:R-:W0:Y:S04]  /*4c60*/  LDS R15, [R14] ;  /* 0x000000000e0f7984 */ /* 0x000e280000000800 */
[----:B0-----:R2:W-:Y:S02]  /*4c70*/  STG.E desc[UR14][R16.64], R15 ;  /* 0x0000000f10007986 */ /* 0x0015e4000c10190e */
.L_x_62:
[----:B------:R-:W-:-:S03]  /*4c80*/  UIADD3 UR5, UPT, UPT, UR4, 0x1, URZ ;  /* 0x0000000104057890 */ /* 0x000fc6000fffe0ff */
[----:B------:R-:W-:-:S03]  /*4c90*/  UMOV UR4, 0x1 ;  /* 0x0000000100047882 */ /* 0x000fc60000000000 */
[----:B------:R-:W-:-:S13]  /*4ca0*/  ISETP.NE.AND P0, PT, R2, UR5, PT ;  /* 0x0000000502007c0c */ /* 0x000fda000bf05270 */
[----:B------:R-:W-:Y:S05]  /*4cb0*/  @!P0 BRA `(.L_x_38) ;  /* 0x0000000000f08947 */ /* 0x000fea0003800000 */
[----:B------:R-:W-:Y:S01]  /*4cc0*/  UMOV UR4, UR5 ;  /* 0x0000000500047c82 */ /* 0x000fe20008000000 */
[----:B------:R-:W-:Y:S05]  /*4cd0*/  BRA `(.L_x_65) ;  /* 0xfffffff8006c7947 */ /* 0x000fea000383ffff */
.L_x_59:
[----:B------:R-:W-:Y:S01]  /*4ce0*/  ISETP.GE.U32.AND P0, PT, R2, 0x8, PT ;  /* 0x000000080200780c */ /* 0x000fe20003f06070 */
[----:B------:R-:W-:-:S12]  /*4cf0*/  IMAD.MOV.U32 R19, RZ, RZ, RZ ;  /* 0x000000ffff137224 */ /* 0x000fd800078e00ff */
[----:B------:R-:W-:Y:S05]  /*4d00*/  @!P0 BRA `(.L_x_66) ;  /* 0x0000000000588947 */ /* 0x000fea0003800000 */
[----:B------:R-:W-:-:S07]  /*4d10*/  IMAD.MOV.U32 R19, RZ, RZ, RZ ;  /* 0x000000ffff137224 */ /* 0x000fce00078e00ff */
.L_x_67:
[C---:B-1----:R-:W-:Y:S02]  /*4d20*/  IMAD R23, R19.reuse, R25, R24 ;  /* 0x0000001913177224 */ /* 0x042fe400078e0218 */
[----:B------:R-:W-:Y:S02]  /*4d30*/  VIADD R19, R19, 0x8 ;  /* 0x0000000813137836 */ /* 0x000fe40000000000 */
[----:B------:R-:W-:-:S03]  /*4d40*/  IMAD.WIDE R22, R23, 0x4, R14 ;  /* 0x0000000417167825 */ /* 0x000fc600078e020e */
[----:B------:R-:W-:Y:S02]  /*4d50*/  ISETP.NE.AND P0, PT, R19, R10, PT ;  /* 0x0000000a1300720c */ /* 0x000fe40003f05270 */
[----:B------:R1:W-:Y:S01]  /*4d60*/  STG.E desc[UR14][R22.64], R27 ;  /* 0x0000001b16007986 */ /* 0x0003e2000c10190e */
[----:B------:R-:W-:-:S05]  /*4d70*/  IMAD.WIDE R20, R25, 0x4, R22 ;  /* 0x0000000419147825 */ /* 0x000fca00078e0216 */
[----:B------:R2:W-:Y:S01]  /*4d80*/  STG.E desc[UR14][R20.64], R27 ;  /* 0x0000001b14007986 */ /* 0x0005e2000c10190e */
[----:B0-----:R-:W-:-:S05]  /*4d90*/  IMAD.WIDE R16, R25, 0x4, R20 ;  /* 0x0000000419107825 */ /* 0x001fca00078e0214 */
[----:B------:R0:W-:Y:S01]  /*4da0*/  STG.E desc[UR14][R16.64], R27 ;  /* 0x0000001b10007986 */ /* 0x0001e2000c10190e */
[----:B------:R-:W-:-:S05]  /*4db0*/  IMAD.WIDE R28, R25, 0x4, R16 ;  /* 0x00000004191c7825 */ /* 0x000fca00078e0210 */
[----:B------:R3:W-:Y:S01]  /*4dc0*/  STG.E desc[UR14][R28.64], R27 ;  /* 0x0000001b1c007986 */ /* 0x0007e2000c10190e */
[----:B-1----:R-:W-:-:S05]  /*4dd0*/  IMAD.WIDE R22, R25, 0x4, R28 ;  /* 0x0000000419167825 */ /* 0x002fca00078e021c */
[----:B------:R1:W-:Y:S01]  /*4de0*/  STG.E desc[UR14][R22.64], R27 ;  /* 0x0000001b16007986 */ /* 0x0003e2000c10190e */
[----:B--2---:R-:W-:-:S05]  /*4df0*/  IMAD.WIDE R20, R25, 0x4, R22 ;  /* 0x0000000419147825 */ /* 0x004fca00078e0216 */
[----:B------:R1:W-:Y:S01]  /*4e00*/  STG.E desc[UR14][R20.64], R27 ;  /* 0x0000001b14007986 */ /* 0x0003e2000c10190e */
[----:B0-----:R-:W-:-:S05]  /*4e10*/  IMAD.WIDE R16, R25, 0x4, R20 ;  /* 0x0000000419107825 */ /* 0x001fca00078e0214 */
[----:B------:R1:W-:Y:S01]  /*4e20*/  STG.E desc[UR14][R16.64], R27 ;  /* 0x0000001b10007986 */ /* 0x0003e2000c10190e */
[----:B---3--:R-:W-:-:S05]  /*4e30*/  IMAD.WIDE R28, R25, 0x4, R16 ;  /* 0x00000004191c7825 */ /* 0x008fca00078e0210 */
[----:B------:R1:W-:Y:S01]  /*4e40*/  STG.E desc[UR14][R28.64], R27 ;  /* 0x0000001b1c007986 */ /* 0x0003e2000c10190e */
[----:B------:R-:W-:Y:S05]  /*4e50*/  @P0 BRA `(.L_x_67) ;  /* 0xfffffffc00b00947 */ /* 0x000fea000383ffff */
[----:B------:R-:W-:-:S07]  /*4e60*/  IMAD.MOV.U32 R19, RZ, RZ, R10 ;  /* 0x000000ffff137224 */ /* 0x000fce00078e000a */
.L_x_66:
[----:B------:R-:W-:Y:S01]  /*4e70*/  LOP3.LUT P0, RZ, R2, 0x7, RZ, 0xc0, !PT ;  /* 0x0000000702ff7812 */ /* 0x000fe2000780c0ff */
[----:B------:R-:W-:-:S12]  /*4e80*/  UMOV UR4, 0x1 ;  /* 0x0000000100047882 */ /* 0x000fd80000000000 */
[----:B------:R-:W-:Y:S05]  /*4e90*/  @!P0 BRA `(.L_x_38) ;  /* 0x0000000000788947 */ /* 0x000fea0003800000 */
[----:B01----:R-:W-:-:S04]  /*4ea0*/  LOP3.LUT R17, R4, 0xffff, RZ, 0xc0, !PT ;  /* 0x0000ffff04117812 */ /* 0x003fc800078ec0ff */
[C---:B------:R-:W-:Y:S02]  /*4eb0*/  LOP3.LUT R16, R17.reuse, 0x7, RZ, 0xc0, !PT ;  /* 0x0000000711107812 */ /* 0x040fe400078ec0ff */
[----:B------:R-:W-:-:S03]  /*4ec0*/  LOP3.LUT P2, RZ, R17, 0x3, RZ, 0xc0, !PT ;  /* 0x0000000311ff7812 */ /* 0x000fc6000784c0ff */
[----:B------:R-:W-:-:S05]  /*4ed0*/  VIADD R16, R16, 0xffffffff ;  /* 0xffffffff10107836 */ /* 0x000fca0000000000 */
[----:B------:R-:W-:-:S13]  /*4ee0*/  ISETP.GE.U32.AND P0, PT, R16, 0x3, PT ;  /* 0x000000031000780c */ /* 0x000fda0003f06070 */
[----:B------:R-:W-:Y:S05]  /*4ef0*/  @!P0 BRA `(.L_x_68) ;  /* 0x0000000000288947 */ /* 0x000fea0003800000 */
[C---:B------:R-:W-:Y:S02]  /*4f00*/  IMAD R23, R19.reuse, R25, R24 ;  /* 0x0000001913177224 */ /* 0x040fe400078e0218 */
[----:B------:R-:W-:Y:S02]  /*4f10*/  VIADD R19, R19, 0x4 ;  /* 0x0000000413137836 */ /* 0x000fe40000000000 */
[----:B------:R-:W-:-:S05]  /*4f20*/  IMAD.WIDE R22, R23, 0x4, R14 ;  /* 0x0000000417167825 */ /* 0x000fca00078e020e */
[----:B------:R0:W-:Y:S01]  /*4f30*/  STG.E desc[UR14][R22.64], R27 ;  /* 0x0000001b16007986 */ /* 0x0001e2000c10190e */
[----:B------:R-:W-:-:S05]  /*4f40*/  IMAD.WIDE R20, R25, 0x4, R22 ;  /* 0x0000000419147825 */ /* 0x000fca00078e0216 */
[----:B------:R0:W-:Y:S01]  /*4f50*/  STG.E desc[UR14][R20.64], R27 ;  /* 0x0000001b14007986 */ /* 0x0001e2000c10190e */
[----:B------:R-:W-:-:S05]  /*4f60*/  IMAD.WIDE R16, R25, 0x4, R20 ;  /* 0x0000000419107825 */ /* 0x000fca00078e0214 */
[----:B------:R0:W-:Y:S01]  /*4f70*/  STG.E desc[UR14][R16.64], R27 ;  /* 0x0000001b10007986 */ /* 0x0001e2000c10190e */
[----:B------:R-:W-:-:S05]  /*4f80*/  IMAD.WIDE R28, R25, 0x4, R16 ;  /* 0x00000004191c7825 */ /* 0x000fca00078e0210 */
[----:B------:R0:W-:Y:S02]  /*4f90*/  STG.E desc[UR14][R28.64], R27 ;  /* 0x0000001b1c007986 */ /* 0x0001e4000c10190e */
.L_x_68:
[----:B------:R-:W-:Y:S05]  /*4fa0*/  @!P2 BRA `(.L_x_38) ;  /* 0x000000000034a947 */ /* 0x000fea0003800000 */
[----:B0-----:R-:W-:-:S04]  /*4fb0*/  LOP3.LUT R16, R3, 0x3, RZ, 0xc0, !PT ;  /* 0x0000000303107812 */ /* 0x001fc800078ec0ff */
[----:B------:R-:W-:Y:S02]  /*4fc0*/  ISETP.NE.AND P0, PT, R16, 0x1, PT ;  /* 0x000000011000780c */ /* 0x000fe40003f05270 */
[----:B------:R-:W-:-:S04]  /*4fd0*/  LOP3.LUT R16, R3, 0x1, RZ, 0xc0, !PT ;  /* 0x0000000103107812 */ /* 0x000fc800078ec0ff */
[----:B------:R-:W-:-:S07]  /*4fe0*/  ISETP.NE.U32.AND P2, PT, R16, 0x1, PT ;  /* 0x000000011000780c */ /* 0x000fce0003f45070 */
[C---:B------:R-:W-:Y:S01]  /*4ff0*/  @P0 IMAD R17, R19.reuse, R25, R24 ;  /* 0x0000001913110224 */ /* 0x040fe200078e0218 */
[----:B------:R-:W-:-:S03]  /*5000*/  @P0 IADD3 R19, PT, PT, R19, 0x2, RZ ;  /* 0x0000000213130810 */ /* 0x000fc60007ffe0ff */
[----:B------:R-:W-:-:S04]  /*5010*/  @P0 IMAD.WIDE R16, R17, 0x4, R14 ;  /* 0x0000000411100825 */ /* 0x000fc800078e020e */
[----:B------:R-:W-:Y:S01]  /*5020*/  @!P2 IMAD R19, R19, R25, R24 ;  /* 0x000000191313a224 */ /* 0x000fe200078e0218 */
[----:B------:R0:W-:Y:S01]  /*5030*/  @P0 STG.E desc[UR14][R16.64], R27 ;  /* 0x0000001b10000986 */ /* 0x0001e2000c10190e */
[----:B------:R-:W-:-:S04]  /*5040*/  @P0 IMAD.WIDE R20, R25, 0x4, R16 ;  /* 0x0000000419140825 */ /* 0x000fc800078e0210 */
[----:B------:R-:W-:Y:S01]  /*5050*/  @!P2 IMAD.WIDE R14, R19, 0x4, R14 ;  /* 0x00000004130ea825 */ /* 0x000fe200078e020e */
[----:B------:R0:W-:Y:S04]  /*5060*/  @P0 STG.E desc[UR14][R20.64], R27 ;  /* 0x0000001b14000986 */ /* 0x0001e8000c10190e */
[----:B------:R0:W-:Y:S02]  /*5070*/  @!P2 STG.E desc[UR14][R14.64], R27 ;  /* 0x0000001b0e00a986 */ /* 0x0001e4000c10190e */
.L_x_38:
[----:B------:R-:W-:Y:S01]  /*5080*/  ISETP.NE.AND P0, PT, R7, RZ, PT ;  /* 0x000000ff0700720c */ /* 0x000fe20003f05270 */
[----:B------:R-:W-:Y:S02]  /*5090*/  VIADD R18, R18, 0x1 ;  /* 0x0000000112127836 */ /* 0x000fe40000000000 */
[----:B------:R-:W-:Y:S02]  /*50a0*/  VIADD R13, R13, 0x1 ;  /* 0x000000010d0d7836 */ /* 0x000fe40000000000 */
[----:B------:R-:W-:Y:S02]  /*50b0*/  VIADD R12, R12, 0x1 ;  /* 0x000000010c0c7836 */ /* 0x000fe40000000000 */
[----:B------:R-:W-:-:S06]  /*50c0*/  VIADD R6, R6, 0x1 ;  /* 0x0000000106067836 */ /* 0x000fcc0000000000 */
[----:B------:R-:W-:Y:S05]  /*50d0*/  @P0 BRA `(.L_x_69) ;  /* 0xffffffd800680947 */ /* 0x000fea000383ffff */
.L_x_36:
[----:B------:R-:W-:-:S11]  /*50e0*/  UISETP.NE.AND UP0, UPT, UR4, URZ, UPT ;  /* 0x000000ff0400728c */ /* 0x000fd6000bf05270 */
.L_x_31:
[----:B------:R-:W-:Y:S05]  /*50f0*/  BRA.U !UP0, `(.L_x_70) ;  /* 0x0000000908747547 */ /* 0x000fea000b800000 */
[----:B------:R-:W-:Y:S01]  /*5100*/  ISETP.NE.AND P0, PT, R6, RZ, PT ;  /* 0x000000ff0600720c */ /* 0x000fe20003f05270 */
[----:B------:R-:W-:-:S12]  /*5110*/  IMAD.MOV.U32 R0, RZ, RZ, RZ ;  /* 0x000000ffff007224 */ /* 0x000fd800078e00ff */
[----:B------:R-:W-:Y:S05]  /*5120*/  @!P0 BRA `(.L_x_70) ;  /* 0x0000000800688947 */ /* 0x000fea0003800000 */
[C---:B------:R-:W-:Y:S01]  /*5130*/  ISETP.GE.U32.AND P0, PT, R6.reuse, 0x4, PT ;  /* 0x000000040600780c */ /* 0x040fe20003f06070 */
[----:B------:R-:W-:Y:S01]  /*5140*/  IMAD.MOV.U32 R5, RZ, RZ, RZ ;  /* 0x000000ffff057224 */ /* 0x000fe200078e00ff */
[----:B--2---:R-:W-:-:S11]  /*5150*/  LOP3.LUT R13, R6, 0x3, RZ, 0xc0, !PT ;  /* 0x00000003060d7812 */ /* 0x004fd600078ec0ff */
[----:B------:R-:W-:Y:S05]  /*5160*/  @!P0 BRA `(.L_x_71) ;  /* 0x0000000400f48947 */ /* 0x000fea0003800000 */
[----:B------:R-:W-:Y:S01]  /*5170*/  LOP3.LUT R5, R6, 0xfffffffc, RZ, 0xc0, !PT ;  /* 0xfffffffc06057812 */ /* 0x000fe200078ec0ff */
[----:B------:R-:W-:-:S03]  /*5180*/  UMOV UR4, URZ ;  /* 0x000000ff00047c82 */ /* 0x000fc60008000000 */
[----:B------:R-:W-:-:S13]  /*5190*/  ISETP.GT.AND P0, PT, R5, RZ, PT ;  /* 0x000000ff0500720c */ /* 0x000fda0003f04270 */
[----:B------:R-:W-:Y:S05]  /*51a0*/  @!P0 BRA `(.L_x_72) ;  /* 0x0000000400908947 */ /* 0x000fea0003800000 */
[----:B------:R-:W-:Y:S01]  /*51b0*/  VIADD R0, R5, -UR4 ;  /* 0x8000000405007c36 */ /* 0x000fe20008000000 */
[----:B------:R-:W-:-:S04]  /*51c0*/  PLOP3.LUT P0, PT, PT, PT, PT, 0x80, 0x8 ;  /* 0x000000000008781c */ /* 0x000fc80003f0f070 */
[----:B------:R-:W-:-:S13]  /*51d0*/  ISETP.GT.AND P2, PT, R0, 0xc, PT ;  /* 0x0000000c0000780c */ /* 0x000fda0003f44270 */
[----:B------:R-:W-:Y:S05]  /*51e0*/  @!P2 BRA `(.L_x_73) ;  /* 0x0000000000eca947 */ /* 0x000fea0003800000 */
[----:B------:R-:W2:Y:S01]  /*51f0*/  S2UR UR12, SR_CgaCtaId ;  /* 0x00000000000c79c3 */ /* 0x000ea20000008800 */
[----:B------:R-:W-:Y:S01]  /*5200*/  UMOV UR5, 0x400 ;  /* 0x0000040000057882 */ /* 0x000fe20000000000 */
[----:B------:R-:W-:Y:S01]  /*5210*/  PLOP3.LUT P0, PT, PT, PT, PT, 0x8, 0x80 ;  /* 0x000000000080781c */ /* 0x000fe20003f0e170 */
[----:B------:R-:W-:Y:S01]  /*5220*/  UIADD3 UR11, UPT, UPT, UR5, 0x284, URZ ;  /* 0x00000284050b7890 */ /* 0x000fe2000fffe0ff */
[----:B01-34-:R-:W-:Y:S01]  /*5230*/  IADD3 R14, PT, PT, R5, -0xc, RZ ;  /* 0xfffffff4050e7810 */ /* 0x01bfe20007ffe0ff */
[----:B------:R-:W-:Y:S02]  /*5240*/  UIADD3 UR5, UPT, UPT, UR5, 0x204, URZ ;  /* 0x0000020405057890 */ /* 0x000fe4000fffe0ff */
[----:B--2---:R-:W-:Y:S02]  /*5250*/  ULEA UR11, UR12, UR11, 0x18 ;  /* 0x0000000b0c0b7291 */ /* 0x004fe4000f8ec0ff */
[----:B------:R-:W-:-:S12]  /*5260*/  ULEA UR12, UR12, UR5, 0x18 ;  /* 0x000000050c0c7291 */ /* 0x000fd8000f8ec0ff */
.L_x_74:
[----:B------:R-:W-:Y:S02]  /*5270*/  ULOP3.LUT UR5, URZ, UR4, URZ, 0x33, !UPT ;  /* 0x00000004ff057292 */ /* 0x000fe4000f8e33ff */
[----:B------:R-:W-:-:S04]  /*5280*/  ULEA UR13, UR4, UR12, 0x2 ;  /* 0x0000000c040d7291 */ /* 0x000fc8000f8e10ff */
[----:B------:R-:W-:Y:S01]  /*5290*/  VIADD R0, R6, UR5 ;  /* 0x0000000506007c36 */ /* 0x000fe20008000000 */
[----:B------:R-:W-:-:S04]  /*52a0*/  UIADD3 UR5, UPT, UPT, UR4, 0x4, URZ ;  /* 0x0000000404057890 */ /* 0x000fc8000fffe0ff */
[----:B------:R-:W-:Y:S01]  /*52b0*/  LEA R0, R0, UR11, 0x2 ;  /* 0x0000000b00007c11 */ /* 0x000fe2000f8e10ff */
[----:B------:R-:W-:-:S04]  /*52c0*/  ULOP3.LUT UR5, URZ, UR5, URZ, 0x33, !UPT ;  /* 0x00000005ff057292 */ /* 0x000fc8000f8e33ff */
[----:B------:R-:W0:Y:S02]  /*52d0*/  LDS R7, [R0] ;  /* 0x0000000000077984 */ /* 0x000e240000000800 */
[----:B------:R-:W-:Y:S01]  /*52e0*/  VIADD R11, R6, UR5 ;  /* 0x00000005060b7c36 */ /* 0x000fe20008000000 */
[----:B------:R-:W-:-:S04]  /*52f0*/  UIADD3 UR5, UPT, UPT, UR4, 0x8, URZ ;  /* 0x0000000804057890 */ /* 0x000fc8000fffe0ff */
[----:B------:R-:W-:Y:S01]  /*5300*/  LEA R11, R11, UR11, 0x2 ;  /* 0x0000000b0b0b7c11 */ /* 0x000fe2000f8e10ff */
[----:B------:R-:W-:-:S06]  /*5310*/  ULOP3.LUT UR5, URZ, UR5, URZ, 0x33, !UPT ;  /* 0x00000005ff057292 */ /* 0x000fcc000f8e33ff */
[----:B------:R-:W-:Y:S01]  /*5320*/  VIADD R12, R6, UR5 ;  /* 0x00000005060c7c36 */ /* 0x000fe20008000000 */
[----:B------:R-:W-:Y:S02]  /*5330*/  UIADD3 UR5, UPT, UPT, UR4, 0xc, URZ ;  /* 0x0000000c04057890 */ /* 0x000fe4000fffe0ff */
[----:B------:R-:W-:Y:S02]  /*5340*/  UIADD3 UR4, UPT, UPT, UR4, 0x10, URZ ;  /* 0x0000001004047890 */ /* 0x000fe4000fffe0ff */
[----:B------:R-:W-:Y:S01]  /*5350*/  LEA R12, R12, UR11, 0x2 ;  /* 0x0000000b0c0c7c11 */ /* 0x000fe2000f8e10ff */
[----:B------:R-:W-:-:S03]  /*5360*/  ULOP3.LUT UR5, URZ, UR5, URZ, 0x33, !UPT ;  /* 0x00000005ff057292 */ /* 0x000fc6000f8e33ff */
[----:B------:R-:W-:Y:S01]  /*5370*/  ISETP.LE.AND P2, PT, R14, UR4, PT ;  /* 0x000000040e007c0c */ /* 0x000fe2000bf43270 */
[----:B0-----:R-:W-:Y:S04]  /*5380*/  STS [UR13], R7 ;  /* 0x00000007ff007988 */ /* 0x001fe8000800080d */
[----:B------:R-:W0:Y:S04]  /*5390*/  LDS R8, [R0+-0x4] ;  /* 0xfffffc0000087984 */ /* 0x000e280000000800 */
[----:B0-----:R-:W-:Y:S04]  /*53a0*/  STS [UR13+0x4], R8 ;  /* 0x00000408ff007988 */ /* 0x001fe8000800080d */
[----:B--2---:R-:W0:Y:S04]  /*53b0*/  LDS R9, [R0+-0x8] ;  /* 0xfffff80000097984 */ /* 0x004e280000000800 */
[----:B0-----:R-:W-:Y:S04]  /*53c0*/  STS [UR13+0x8], R9 ;  /* 0x00000809ff007988 */ /* 0x001fe8000800080d */
[----:B------:R-:W0:Y:S04]  /*53d0*/  LDS R10, [R0+-0xc] ;  /* 0xfffff400000a7984 */ /* 0x000e280000000800 */
[----:B0-----:R-:W-:Y:S04]  /*53e0*/  STS [UR13+0xc], R10 ;  /* 0x00000c0aff007988 */ /* 0x001fe8000800080d */
[----:B------:R-:W0:Y:S04]  /*53f0*/  LDS R7, [R11] ;  /* 0x000000000b077984 */ /* 0x000e280000000800 */
[----:B0-----:R-:W-:Y:S04]  /*5400*/  STS [UR13+0x10], R7 ;  /* 0x00001007ff007988 */ /* 0x001fe8000800080d */
[----:B------:R-:W0:Y:S04]  /*5410*/  LDS R8, [R11+-0x4] ;  /* 0xfffffc000b087984 */ /* 0x000e280000000800 */
[----:B0-----:R-:W-:Y:S04]  /*5420*/  STS [UR13+0x14], R8 ;  /* 0x00001408ff007988 */ /* 0x001fe8000800080d */
[----:B------:R-:W0:Y:S04]  /*5430*/  LDS R9, [R11+-0x8] ;  /* 0xfffff8000b097984 */ /* 0x000e280000000800 */
[----:B0-----:R-:W-:Y:S04]  /*5440*/  STS [UR13+0x18], R9 ;  /* 0x00001809ff007988 */ /* 0x001fe8000800080d */
[----:B------:R0:W1:Y:S02]  /*5450*/  LDS R0, [R11+-0xc] ;  /* 0xfffff4000b007984 */ /* 0x0000640000000800 */
[----:B0-----:R-:W-:-:S05]  /*5460*/  VIADD R11, R6, UR5 ;  /* 0x00000005060b7c36 */ /* 0x001fca0008000000 */
[----:B------:R-:W-:Y:S01]  /*5470*/  LEA R11, R11, UR11, 0x2 ;  /* 0x0000000b0b0b7c11 */ /* 0x000fe2000f8e10ff */
[----:B-1----:R-:W-:Y:S04]  /*5480*/  STS [UR13+0x1c], R0 ;  /* 0x00001c00ff007988 */ /* 0x002fe8000800080d */
[----:B------:R-:W0:Y:S04]  /*5490*/  LDS R7, [R12] ;  /* 0x000000000c077984 */ /* 0x000e280000000800 */
[----:B0-----:R-:W-:Y:S04]  /*54a0*/  STS [UR13+0x20], R7 ;  /* 0x00002007ff007988 */ /* 0x001fe8000800080d */
[----:B------:R-:W0:Y:S04]  /*54b0*/  LDS R8, [R12+-0x4] ;  /* 0xfffffc000c087984 */ /* 0x000e280000000800 */
[----:B0-----:R-:W-:Y:S04]  /*54c0*/  STS [UR13+0x24], R8 ;  /* 0x00002408ff007988 */ /* 0x001fe8000800080d */
[----:B------:R-:W0:Y:S04]  /*54d0*/  LDS R9, [R12+-0x8] ;  /* 0xfffff8000c097984 */ /* 0x000e280000000800 */
        /* <DEDUP_REMOVED lines=9> */
[----:B------:R-:W0:Y:S04]  /*5570*/  LDS R9, [R11+-0xc] ;  /* 0xfffff4000b097984 */ /* 0x000e280000000800 */
[----:B0-----:R2:W-:Y:S01]  /*5580*/  STS [UR13+0x3c], R9 ;  /* 0x00003c09ff007988 */ /* 0x0015e2000800080d */
[----:B------:R-:W-:Y:S05]  /*5590*/  @!P2 BRA `(.L_x_74) ;  /* 0xfffffffc0034a947 */ /* 0x000fea000383ffff */
.L_x_73:
[----:B------:R-:W-:-:S05]  /*55a0*/  VIADD R0, R5, -UR4 ;  /* 0x8000000405007c36 */ /* 0x000fca0008000000 */
[----:B------:R-:W-:-:S13]  /*55b0*/  ISETP.GT.AND P2, PT, R0, 0x4, PT ;  /* 0x000000040000780c */ /* 0x000fda0003f44270 */
[----:B------:R-:W-:Y:S05]  /*55c0*/  @!P2 BRA `(.L_x_75) ;  /* 0x000000000080a947 */ /* 0x000fea0003800000 */
[----:B------:R-:W5:Y:S01]  /*55d0*/  S2UR UR12, SR_CgaCtaId ;  /* 0x00000000000c79c3 */ /* 0x000f620000008800 */
[----:B------:R-:W-:Y:S01]  /*55e0*/  UMOV UR5, 0x400 ;  /* 0x0000040000057882 */ /* 0x000fe20000000000 */
[----:B------:R-:W-:Y:S01]  /*55f0*/  ULOP3.LUT UR24, URZ, UR4, URZ, 0x33, !UPT ;  /* 0x00000004ff187292 */ /* 0x000fe2000f8e33ff */
[----:B------:R-:W-:Y:S01]  /*5600*/  PLOP3.LUT P0, PT, PT, PT, PT, 0x8, 0x80 ;  /* 0x000000000080781c */ /* 0x000fe20003f0e170 */
[----:B------:R-:W-:Y:S02]  /*5610*/  UIADD3 UR11, UPT, UPT, UR5, 0x284, URZ ;  /* 0x00000284050b7890 */ /* 0x000fe4000fffe0ff */
[----:B------:R-:W-:Y:S02]  /*5620*/  UIADD3 UR5, UPT, UPT, UR5, 0x204, URZ ;  /* 0x0000020405057890 */ /* 0x000fe4000fffe0ff */
[----:B------:R-:W-:Y:S01]  /*5630*/  VIADD R0, R6, UR24 ;  /* 0x0000001806007c36 */ /* 0x000fe20008000000 */
[----:B-----5:R-:W-:Y:S02]  /*5640*/  ULEA UR13, UR12, UR11, 0x18 ;  /* 0x0000000b0c0d7291 */ /* 0x020fe4000f8ec0ff */
[----:B------:R-:W-:-:S02]  /*5650*/  ULEA UR5, UR12, UR5, 0x18 ;  /* 0x000000050c057291 */ /* 0x000fc4000f8ec0ff */
[----:B------:R-:W-:Y:S02]  /*5660*/  UIADD3 UR11, UPT, UPT, UR4, 0x4, URZ ;  /* 0x00000004040b7890 */ /* 0x000fe4000fffe0ff */
[----:B------:R-:W-:Y:S01]  /*5670*/  LEA R0, R0, UR13, 0x2 ;  /* 0x0000000d00007c11 */ /* 0x000fe2000f8e10ff */
[----:B------:R-:W-:Y:S02]  /*5680*/  ULEA UR5, UR4, UR5, 0x2 ;  /* 0x0000000504057291 */ /* 0x000fe4000f8e10ff */
[----:B------:R-:W-:Y:S02]  /*5690*/  ULOP3.LUT UR11, URZ, UR11, URZ, 0x33, !UPT ;  /* 0x0000000bff0b7292 */ /* 0x000fe4000f8e33ff */
[----:B------:R-:W5:Y:S01]  /*56a0*/  LDS R7, [R0] ;  /* 0x0000000000077984 */ /* 0x000f620000000800 */
[----:B------:R-:W-:-:S03]  /*56b0*/  UIADD3 UR4, UPT, UPT, UR4, 0x8, URZ ;  /* 0x0000000804047890 */ /* 0x000fc6000fffe0ff */
[----:B------:R-:W-:-:S05]  /*56c0*/  VIADD R11, R6, UR11 ;  /* 0x0000000b060b7c36 */ /* 0x000fca0008000000 */
[----:B------:R-:W-:Y:S01]  /*56d0*/  LEA R11, R11, UR13, 0x2 ;  /* 0x0000000d0b0b7c11 */ /* 0x000fe2000f8e10ff */
[----:B-----5:R-:W-:Y:S04]  /*56e0*/  STS [UR5], R7 ;  /* 0x00000007ff007988 */ /* 0x020fe80008000805 */
[----:B------:R-:W5:Y:S04]  /*56f0*/  LDS R8, [R0+-0x4] ;  /* 0xfffffc0000087984 */ /* 0x000f680000000800 */
[----:B-----5:R-:W-:Y:S04]  /*5700*/  STS [UR5+0x4], R8 ;  /* 0x00000408ff007988 */ /* 0x020fe80008000805 */
[----:B--2---:R-:W2:Y:S04]  /*5710*/  LDS R9, [R0+-0x8] ;  /* 0xfffff80000097984 */ /* 0x004ea80000000800 */
[----:B--2---:R-:W-:Y:S04]  /*5720*/  STS [UR5+0x8], R9 ;  /* 0x00000809ff007988 */ /* 0x004fe80008000805 */
[----:B------:R-:W2:Y:S04]  /*5730*/  LDS R10, [R0+-0xc] ;  /* 0xfffff400000a7984 */ /* 0x000ea80000000800 */
[----:B--2---:R-:W-:Y:S04]  /*5740*/  STS [UR5+0xc], R10 ;  /* 0x00000c0aff007988 */ /* 0x004fe80008000805 */
[----:B------:R-:W2:Y:S04]  /*5750*/  LDS R7, [R11] ;  /* 0x000000000b077984 */ /* 0x000ea80000000800 */
[----:B--2---:R-:W-:Y:S04]  /*5760*/  STS [UR5+0x10], R7 ;  /* 0x00001007ff007988 */ /* 0x004fe80008000805 */
[----:B------:R-:W2:Y:S04]  /*5770*/  LDS R8, [R11+-0x4] ;  /* 0xfffffc000b087984 */ /* 0x000ea80000000800 */
[----:B--2---:R-:W-:Y:S04]  /*5780*/  STS [UR5+0x14], R8 ;  /* 0x00001408ff007988 */ /* 0x004fe80008000805 */
[----:B------:R-:W2:Y:S04]  /*5790*/  LDS R9, [R11+-0x8] ;  /* 0xfffff8000b097984 */ /* 0x000ea80000000800 */
[----:B--2---:R-:W-:Y:S04]  /*57a0*/  STS [UR5+0x18], R9 ;  /* 0x00001809ff007988 */ /* 0x004fe80008000805 */
[----:B------:R-:W2:Y:S04]  /*57b0*/  LDS R0, [R11+-0xc] ;  /* 0xfffff4000b007984 */ /* 0x000ea80000000800 */
[----:B--2---:R2:W-:Y:S02]  /*57c0*/  STS [UR5+0x1c], R0 ;  /* 0x00001c00ff007988 */ /* 0x0045e40008000805 */
.L_x_75:
[----:B------:R-:W-:-:S13]  /*57d0*/  ISETP.NE.OR P0, PT, R5, UR4, P0 ;  /* 0x0000000405007c0c */ /* 0x000fda0008705670 */
[----:B------:R-:W-:Y:S05]  /*57e0*/  @!P0 BRA `(.L_x_71) ;  /* 0x0000000000548947 */ /* 0x000fea0003800000 */
.L_x_72:
[----:B------:R-:W5:Y:S01]  /*57f0*/  S2UR UR12, SR_CgaCtaId ;  /* 0x00000000000c79c3 */ /* 0x000f620000008800 */
[----:B------:R-:W-:Y:S02]  /*5800*/  UMOV UR5, 0x400 ;  /* 0x0000040000057882 */ /* 0x000fe40000000000 */
[----:B------:R-:W-:Y:S02]  /*5810*/  UIADD3 UR11, UPT, UPT, UR5, 0x284, URZ ;  /* 0x00000284050b7890 */ /* 0x000fe4000fffe0ff */
[----:B------:R-:W-:Y:S02]  /*5820*/  UIADD3 UR5, UPT, UPT, UR5, 0x204, URZ ;  /* 0x0000020405057890 */ /* 0x000fe4000fffe0ff */
[----:B-----5:R-:W-:Y:S02]  /*5830*/  ULEA UR11, UR12, UR11, 0x18 ;  /* 0x0000000b0c0b7291 */ /* 0x020fe4000f8ec0ff */
[----:B------:R-:W-:-:S12]  /*5840*/  ULEA UR5, UR12, UR5, 0x18 ;  /* 0x000000050c057291 */ /* 0x000fd8000f8ec0ff */
.L_x_76:
[----:B------:R-:W-:-:S06]  /*5850*/  ULOP3.LUT UR12, URZ, UR4, URZ, 0x33, !UPT ;  /* 0x00000004ff0c7292 */ /* 0x000fcc000f8e33ff */
[----:B--2---:R-:W-:Y:S01]  /*5860*/  IADD3 R0, PT, PT, R6, UR12, RZ ;  /* 0x0000000c06007c10 */ /* 0x004fe2000fffe0ff */
[----:B------:R-:W-:Y:S02]  /*5870*/  ULEA UR12, UR4, UR5, 0x2 ;  /* 0x00000005040c7291 */ /* 0x000fe4000f8e10ff */
[----:B------:R-:W-:Y:S01]  /*5880*/  UIADD3 UR4, UPT, UPT, UR4, 0x4, URZ ;  /* 0x0000000404047890 */ /* 0x000fe2000fffe0ff */
[----:B------:R-:W-:-:S05]  /*5890*/  LEA R10, R0, UR11, 0x2 ;  /* 0x0000000b000a7c11 */ /* 0x000fca000f8e10ff */
[----:B------:R-:W2:Y:S01]  /*58a0*/  LDS R0, [R10] ;  /* 0x000000000a007984 */ /* 0x000ea20000000800 */
[----:B------:R-:W-:-:S03]  /*58b0*/  ISETP.NE.AND P0, PT, R5, UR4, PT ;  /* 0x0000000405007c0c */ /* 0x000fc6000bf05270 */
[----:B--2---:R-:W-:Y:S04]  /*58c0*/  STS [UR12], R0 ;  /* 0x00000000ff007988 */ /* 0x004fe8000800080c */
[----:B------:R-:W2:Y:S04]  /*58d0*/  LDS R7, [R10+-0x4] ;  /* 0xfffffc000a077984 */ /* 0x000ea80000000800 */
[----:B--2---:R-:W-:Y:S04]  /*58e0*/  STS [UR12+0x4], R7 ;  /* 0x00000407ff007988 */ /* 0x004fe8000800080c */
[----:B------:R-:W2:Y:S04]  /*58f0*/  LDS R8, [R10+-0x8] ;  /* 0xfffff8000a087984 */ /* 0x000ea80000000800 */
[----:B--2---:R-:W-:Y:S04]  /*5900*/  STS [UR12+0x8], R8 ;  /* 0x00000808ff007988 */ /* 0x004fe8000800080c */
[----:B------:R-:W2:Y:S04]  /*5910*/  LDS R9, [R10+-0xc] ;  /* 0xfffff4000a097984 */ /* 0x000ea80000000800 */
[----:B--2---:R2:W-:Y:S01]  /*5920*/  STS [UR12+0xc], R9 ;  /* 0x00000c09ff007988 */ /* 0x0045e2000800080c */
[----:B------:R-:W-:Y:S05]  /*5930*/  @P0 BRA `(.L_x_76) ;  /* 0xfffffffc00c40947 */ /* 0x000fea000383ffff */
.L_x_71:
[----:B------:R-:W-:Y:S01]  /*5940*/  ISETP.NE.AND P0, PT, R13, RZ, PT ;  /* 0x000000ff0d00720c */ /* 0x000fe20003f05270 */
[----:B--2---:R-:W-:-:S12]  /*5950*/  IMAD.MOV.U32 R0, RZ, RZ, R6 ;  /* 0x000000ffff007224 */ /* 0x004fd800078e0006 */
[----:B------:R-:W-:Y:S05]  /*5960*/  @!P0 BRA `(.L_x_70) ;  /* 0x0000000000588947 */ /* 0x000fea0003800000 */
[----:B------:R-:W2:Y:S01]  /*5970*/  S2R R9, SR_CgaCtaId ;  /* 0x0000000000097919 */ /* 0x000ea20000008800 */
[----:B------:R-:W-:Y:S02]  /*5980*/  MOV R0, 0x400 ;  /* 0x0000040000007802 */ /* 0x000fe40000000f00 */
[----:B------:R-:W-:Y:S02]  /*5990*/  LOP3.LUT R7, RZ, R5, RZ, 0x33, !PT ;  /* 0x00000005ff077212 */ /* 0x000fe400078e33ff */
[----:B------:R-:W-:Y:S01]  /*59a0*/  ISETP.NE.AND P0, PT, R13, 0x1, PT ;  /* 0x000000010d00780c */ /* 0x000fe20003f05270 */
[C---:B------:R-:W-:Y:S02]  /*59b0*/  VIADD R8, R0.reuse, 0x284 ;  /* 0x0000028400087836 */ /* 0x040fe40000000000 */
[----:B------:R-:W-:Y:S02]  /*59c0*/  IMAD.IADD R7, R7, 0x1, R6 ;  /* 0x0000000107077824 */ /* 0x000fe400078e0206 */
[----:B------:R-:W-:Y:S01]  /*59d0*/  VIADD R0, R0, 0x204 ;  /* 0x0000020400007836 */ /* 0x000fe20000000000 */
[----:B--2---:R-:W-:-:S04]  /*59e0*/  LEA R8, R9, R8, 0x18 ;  /* 0x0000000809087211 */ /* 0x004fc800078ec0ff */
[----:B------:R-:W-:Y:S01]  /*59f0*/  LEA R0, R9, R0, 0x18 ;  /* 0x0000000009007211 */ /* 0x000fe200078ec0ff */
[----:B------:R-:W-:-:S04]  /*5a00*/  IMAD R8, R7, 0x4, R8 ;  /* 0x0000000407087824 */ /* 0x000fc800078e0208 */
[----:B------:R-:W-:Y:S02]  /*5a10*/  IMAD R10, R5, 0x4, R0 ;  /* 0x00000004050a7824 */ /* 0x000fe400078e0200 */
[----:B------:R-:W-:Y:S01]  /*5a20*/  IMAD.MOV.U32 R0, RZ, RZ, R6 ;  /* 0x000000ffff007224 */ /* 0x000fe200078e0006 */
[----:B------:R-:W2:Y:S04]  /*5a30*/  LDS R7, [R8] ;  /* 0x0000000008077984 */ /* 0x000ea80000000800 */
[----:B--2---:R2:W-:Y:S01]  /*5a40*/  STS [R10], R7 ;  /* 0x000000070a007388 */ /* 0x0045e20000000800 */
[----:B------:R-:W-:Y:S05]  /*5a50*/  @!P0 BRA `(.L_x_70) ;  /* 0x00000000001c8947 */ /* 0x000fea0003800000 */
[----:B------:R-:W5:Y:S01]  /*5a60*/  LDS R5, [R8+-0x4] ;  /* 0xfffffc0008057984 */ /* 0x000f620000000800 */
[----:B------:R-:W-:Y:S02]  /*5a70*/  ISETP.NE.AND P0, PT, R13, 0x2, PT ;  /* 0x000000020d00780c */ /* 0x000fe40003f05270 */
[----:B------:R-:W-:-:S11]  /*5a80*/  MOV R0, R6 ;  /* 0x0000000600007202 */ /* 0x000fd60000000f00 */
[----:B------:R-:W-:Y:S01]  /*5a90*/  @P0 IMAD.MOV.U32 R0, RZ, RZ, R6 ;  /* 0x000000ffff000224 */ /* 0x000fe200078e0006 */
[----:B-----5:R-:W-:Y:S04]  /*5aa0*/  STS [R10+0x4], R5 ;  /* 0x000004050a007388 */ /* 0x020fe80000000800 */
[----:B--2---:R-:W2:Y:S04]  /*5ab0*/  @P0 LDS R7, [R8+-0x8] ;  /* 0xfffff80008070984 */ /* 0x004ea80000000800 */
[----:B--2---:R2:W-:Y:S02]  /*5ac0*/  @P0 STS [R10+0x8], R7 ;  /* 0x000008070a000388 */ /* 0x0045e40000000800 */
.L_x_70:
[----:B------:R-:W5:Y:S01]  /*5ad0*/  LDCU UR4, c[0x0][0x3a4] ;  /* 0x00007480ff0477ac */ /* 0x000f620008000800 */
[----:B------:R-:W-:Y:S02]  /*5ae0*/  VIADD R2, R2, 0x1 ;  /* 0x0000000102027836 */ /* 0x000fe40000000000 */
[----:B------:R-:W-:Y:S02]  /*5af0*/  VIADD R4, R4, 0x1 ;  /* 0x0000000104047836 */ /* 0x000fe40000000000 */
[----:B------:R-:W-:Y:S01]  /*5b00*/  VIADD R3, R3, 0x1 ;  /* 0x0000000103037836 */ /* 0x000fe20000000000 */
[----:B-----5:R-:W-:-:S13]  /*5b10*/  ISETP.NE.AND P0, PT, R2, UR4, PT ;  /* 0x0000000402007c0c */ /* 0x020fda000bf05270 */
[----:B------:R-:W-:Y:S05]  /*5b20*/  @P0 BRA `(.L_x_77) ;  /* 0xffffffb800fc0947 */ /* 0x000fea000383ffff */
.L_x_25:
[----:B------:R-:W5:Y:S02]  /*5b30*/  LDC R2, c[0x0][0x3b4] ;  /* 0x0000ed00ff027b82 */ /* 0x000f640000000800 */
[----:B-----5:R-:W-:-:S13]  /*5b40*/  ISETP.GE.AND P0, PT, R2, 0x1, PT ;  /* 0x000000010200780c */ /* 0x020fda0003f06270 */
[----:B------:R-:W-:Y:S05]  /*5b50*/  @!P0 BRA `(.L_x_24) ;  /* 0x0000000400e08947 */ /* 0x000fea0003800000 */
[----:B------:R-:W-:Y:S01]  /*5b60*/  UISETP.GE.U32.AND UP0, UPT, UR21, 0x7, UPT ;  /* 0x000000071500788c */ /* 0x000fe2000bf06070 */
[----:B------:R-:W-:Y:S01]  /*5b70*/  IMAD R0, R2, UR25, RZ ;  /* 0x0000001902007c24 */ /* 0x000fe2000f8e02ff */
[----:B------:R-:W-:Y:S01]  /*5b80*/  UIMAD UR5, UR20, UR10, URZ ;  /* 0x0000000a140572a4 */ /* 0x000fe2000f8e02ff */
[----:B------:R-:W-:-:S06]  /*5b90*/  IMAD.MOV.U32 R3, RZ, RZ, RZ ;  /* 0x000000ffff037224 */ /* 0x000fcc00078e00ff */
[----:B------:R-:W-:Y:S05]  /*5ba0*/  BRA.U !UP0, `(.L_x_78) ;  /* 0x0000000108b87547 */ /* 0x000fea000b800000 */
[----:B012---:R-:W0:Y:S01]  /*5bb0*/  S2R R7, SR_CgaCtaId ;  /* 0x0000000000077919 */ /* 0x007e220000008800 */
[----:B------:R-:W1:Y:S01]  /*5bc0*/  LDC.64 R4, c[0x0][0x388] ;  /* 0x0000e200ff047b82 */ /* 0x000e620000000a00 */
[----:B------:R-:W-:-:S05]  /*5bd0*/  MOV R3, 0x400 ;  /* 0x0000040000037802 */ /* 0x000fca0000000f00 */
[----:B----4-:R-:W-:Y:S02]  /*5be0*/  VIADD R6, R3, 0x284 ;  /* 0x0000028403067836 */ /* 0x010fe40000000000 */
[----:B------:R-:W-:-:S03]  /*5bf0*/  IMAD.MOV.U32 R3, RZ, RZ, RZ ;  /* 0x000000ffff037224 */ /* 0x000fc600078e00ff */
[----:B0-----:R-:W-:-:S07]  /*5c00*/  LEA R12, R7, R6, 0x18 ;  /* 0x00000006070c7211 */ /* 0x001fce00078ec0ff */
.L_x_79:
[----:B----4-:R-:W-:-:S05]  /*5c10*/  IADD3 R9, PT, PT, R3, UR5, RZ ;  /* 0x0000000503097c10 */ /* 0x010fca000fffe0ff */
[----:B-1----:R-:W-:-:S05]  /*5c20*/  IMAD.WIDE R8, R9, 0x4, R4 ;  /* 0x0000000409087825 */ /* 0x002fca00078e0204 */
[----:B------:R-:W2:Y:S01]  /*5c30*/  LDG.E R11, desc[UR14][R8.64] ;  /* 0x0000000e080b7981 */ /* 0x000ea2000c1e1900 */
[----:B------:R-:W-:Y:S02]  /*5c40*/  IMAD R10, R3, 0x4, R12 ;  /* 0x00000004030a7824 */ /* 0x000fe400078e020c */
[----:B------:R-:W-:-:S03]  /*5c50*/  IMAD.WIDE R6, R0, 0x4, R8 ;  /* 0x0000000400067825 */ /* 0x000fc600078e0208 */
[----:B------:R-:W0:Y:S04]  /*5c60*/  LDS R13, [R10] ;  /* 0x000000000a0d7984 */ /* 0x000e280000000800 */
[----:B---3--:R-:W1:Y:S04]  /*5c70*/  LDS R17, [R10+0x4] ;  /* 0x000004000a117984 */ /* 0x008e680000000800 */
[----:B------:R-:W3:Y:S04]  /*5c80*/  LDS R21, [R10+0x8] ;  /* 0x000008000a157984 */ /* 0x000ee80000000800 */
[----:B0-----:R-:W-:Y:S04]  /*5c90*/  STG.E desc[UR14][R8.64], R13 ;  /* 0x0000000d08007986 */ /* 0x001fe8000c10190e */
[----:B------:R-:W0:Y:S04]  /*5ca0*/  LDS R13, [R10+0xc] ;  /* 0x00000c000a0d7984 */ /* 0x000e280000000800 */
[----:B--2---:R2:W-:Y:S04]  /*5cb0*/  STG.E desc[UR14][R6.64], R11 ;  /* 0x0000000b06007986 */ /* 0x0045e8000c10190e */
[----:B------:R-:W4:Y:S04]  /*5cc0*/  LDG.E R15, desc[UR14][R8.64+0x4] ;  /* 0x0000040e080f7981 */ /* 0x000f28000c1e1900 */
[----:B-1----:R-:W-:Y:S04]  /*5cd0*/  STG.E desc[UR14][R8.64+0x4], R17 ;  /* 0x0000041108007986 */ /* 0x002fe8000c10190e */
[----:B------:R-:W1:Y:S04]  /*5ce0*/  LDS R17, [R10+0x10] ;  /* 0x000010000a117984 */ /* 0x000e680000000800 */
[----:B----4-:R4:W-:Y:S04]  /*5cf0*/  STG.E desc[UR14][R6.64+0x4], R15 ;  /* 0x0000040f06007986 */ /* 0x0109e8000c10190e */
[----:B------:R-:W5:Y:S04]  /*5d00*/  LDG.E R19, desc[UR14][R8.64+0x8] ;  /* 0x0000080e08137981 */ /* 0x000f68000c1e1900 */
[----:B---3--:R-:W-:Y:S04]  /*5d10*/  STG.E desc[UR14][R8.64+0x8], R21 ;  /* 0x0000081508007986 */ /* 0x008fe8000c10190e */
[----:B------:R-:W3:Y:S04]  /*5d20*/  LDS R21, [R10+0x14] ;  /* 0x000014000a157984 */ /* 0x000ee80000000800 */
[----:B-----5:R5:W-:Y:S04]  /*5d30*/  STG.E desc[UR14][R6.64+0x8], R19 ;  /* 0x0000081306007986 */ /* 0x020be8000c10190e */
[----:B------:R-:W2:Y:S04]  /*5d40*/  LDG.E R23, desc[UR14][R8.64+0xc] ;  /* 0x00000c0e08177981 */ /* 0x000ea8000c1e1900 */
        /* <DEDUP_REMOVED lines=8> */
[----:B---3--:R4:W-:Y:S04]  /*5dd0*/  STG.E desc[UR14][R8.64+0x14], R21 ;  /* 0x0000141508007986 */ /* 0x0089e8000c10190e */
[----:B-----5:R4:W-:Y:S04]  /*5de0*/  STG.E desc[UR14][R6.64+0x14], R15 ;  /* 0x0000140f06007986 */ /* 0x0209e8000c10190e */
[----:B------:R-:W3:Y:S04]  /*5df0*/  LDG.E R19, desc[UR14][R8.64+0x18] ;  /* 0x0000180e08137981 */ /* 0x000ee8000c1e1900 */
[----:B0-----:R4:W-:Y:S04]  /*5e00*/  STG.E desc[UR14][R8.64+0x18], R13 ;  /* 0x0000180d08007986 */ /* 0x0019e8000c10190e */
[----:B---3--:R4:W-:Y:S04]  /*5e10*/  STG.E desc[UR14][R6.64+0x18], R19 ;  /* 0x0000181306007986 */ /* 0x0089e8000c10190e */
[----:B--2---:R-:W2:Y:S01]  /*5e20*/  LDG.E R23, desc[UR14][R8.64+0x1c] ;  /* 0x00001c0e08177981 */ /* 0x004ea2000c1e1900 */
[----:B------:R-:W-:-:S03]  /*5e30*/  VIADD R3, R3, 0x8 ;  /* 0x0000000803037836 */ /* 0x000fc60000000000 */
[----:B-1----:R4:W-:Y:S02]  /*5e40*/  STG.E desc[UR14][R8.64+0x1c], R17 ;  /* 0x00001c1108007986 */ /* 0x0029e4000c10190e */
[----:B------:R-:W-:Y:S02]  /*5e50*/  ISETP.NE.AND P0, PT, R3, UR9, PT ;  /* 0x0000000903007c0c */ /* 0x000fe4000bf05270 */
[----:B--2---:R4:W-:Y:S11]  /*5e60*/  STG.E desc[UR14][R6.64+0x1c], R23 ;  /* 0x00001c1706007986 */ /* 0x0049f6000c10190e */
[----:B------:R-:W-:Y:S05]  /*5e70*/  @P0 BRA `(.L_x_79) ;  /* 0xfffffffc00640947 */ /* 0x000fea000383ffff */
[----:B------:R-:W-:-:S07]  /*5e80*/  IMAD.U32 R3, RZ, RZ, UR9 ;  /* 0x00000009ff037e24 */ /* 0x000fce000f8e00ff */
.L_x_78:
[----:B------:R-:W5:Y:S02]  /*5e90*/  LDCU UR4, c[0x0][0x3b4] ;  /* 0x00007680ff0477ac */ /* 0x000f640008000800 */
[----:B-----5:R-:W-:-:S04]  /*5ea0*/  ULOP3.LUT UR4, UR4, 0x7, URZ, 0xc0, !UPT ;  /* 0x0000000704047892 */ /* 0x020fc8000f8ec0ff */
[----:B------:R-:W-:-:S09]  /*5eb0*/  UISETP.NE.AND UP0, UPT, UR4, URZ, UPT ;  /* 0x000000ff0400728c */ /* 0x000fd2000bf05270 */
[----:B------:R-:W-:Y:S05]  /*5ec0*/  BRA.U !UP0, `(.L_x_24) ;  /* 0x0000000508047547 */ /* 0x000fea000b800000 */
[----:B------:R-:W-:Y:S01]  /*5ed0*/  UIADD3 UR4, UPT, UPT, UR4, -0x1, URZ ;  /* 0xffffffff04047890 */ /* 0x000fe2000fffe0ff */
[----:B--2---:R-:W-:-:S03]  /*5ee0*/  LOP3.LUT P0, R10, R2, 0x3, RZ, 0xc0, !PT ;  /* 0x00000003020a7812 */ /* 0x004fc6000780c0ff */
[----:B------:R-:W-:-:S09]  /*5ef0*/  UISETP.GE.U32.AND UP0, UPT, UR4, 0x3, UPT ;  /* 0x000000030400788c */ /* 0x000fd2000bf06070 */
[----:B------:R-:W-:Y:S05]  /*5f00*/  BRA.U !UP0, `(.L_x_80) ;  /* 0x0000000108687547 */ /* 0x000fea000b800000 */
[----:B01----:R-:W0:Y:S01]  /*5f10*/  LDC.64 R4, c[0x0][0x388] ;  /* 0x0000e200ff047b82 */ /* 0x003e220000000a00 */
[----:B----4-:R-:W-:-:S04]  /*5f20*/  VIADD R7, R3, UR5 ;  /* 0x0000000503077c36 */ /* 0x010fc80008000000 */
[----:B0-----:R-:W-:-:S05]  /*5f30*/  IMAD.WIDE R4, R7, 0x4, R4 ;  /* 0x0000000407047825 */ /* 0x001fca00078e0204 */
[----:B------:R-:W2:Y:S01]  /*5f40*/  LDG.E R9, desc[UR14][R4.64] ;  /* 0x0000000e04097981 */ /* 0x000ea2000c1e1900 */
[----:B------:R-:W-:Y:S01]  /*5f50*/  MOV R6, 0x400 ;  /* 0x0000040000067802 */ /* 0x000fe20000000f00 */
[----:B------:R-:W0:Y:S04]  /*5f60*/  S2R R7, SR_CgaCtaId ;  /* 0x0000000000077919 */ /* 0x000e280000008800 */
[----:B------:R-:W-:-:S05]  /*5f70*/  VIADD R6, R6, 0x284 ;  /* 0x0000028406067836 */ /* 0x000fca0000000000 */
[----:B0-----:R-:W-:-:S05]  /*5f80*/  LEA R6, R7, R6, 0x18 ;  /* 0x0000000607067211 */ /* 0x001fca00078ec0ff */
        /* <DEDUP_REMOVED lines=9> */
[----:B-1----:R2:W-:Y:S04]  /*6020*/  STG.E desc[UR14][R4.64+0x4], R15 ;  /* 0x0000040f04007986 */ /* 0x0025e8000c10190e */
[----:B----4-:R2:W-:Y:S04]  /*6030*/  STG.E desc[UR14][R6.64+0x4], R13 ;  /* 0x0000040d06007986 */ /* 0x0105e8000c10190e */
[----:B------:R-:W4:Y:S04]  /*6040*/  LDG.E R17, desc[UR14][R4.64+0x8] ;  /* 0x0000080e04117981 */ /* 0x000f28000c1e1900 */
[----:B---3--:R2:W-:Y:S04]  /*6050*/  STG.E desc[UR14][R4.64+0x8], R19 ;  /* 0x0000081304007986 */ /* 0x0085e8000c10190e */
[----:B----4-:R2:W-:Y:S04]  /*6060*/  STG.E desc[UR14][R6.64+0x8], R17 ;  /* 0x0000081106007986 */ /* 0x0105e8000c10190e */
[----:B------:R-:W3:Y:S01]  /*6070*/  LDG.E R21, desc[UR14][R4.64+0xc] ;  /* 0x00000c0e04157981 */ /* 0x000ee2000c1e1900 */
[----:B------:R-:W-:-:S03]  /*6080*/  VIADD R3, R3, 0x4 ;  /* 0x0000000403037836 */ /* 0x000fc60000000000 */
[----:B0-----:R2:W-:Y:S04]  /*6090*/  STG.E desc[UR14][R4.64+0xc], R11 ;  /* 0x00000c0b04007986 */ /* 0x0015e8000c10190e */
[----:B---3--:R2:W-:Y:S02]  /*60a0*/  STG.E desc[UR14][R6.64+0xc], R21 ;  /* 0x00000c1506007986 */ /* 0x0085e4000c10190e */
.L_x_80:
[----:B------:R-:W-:Y:S05]  /*60b0*/  @!P0 BRA `(.L_x_24) ;  /* 0x0000000000888947 */ /* 0x000fea0003800000 */
[----:B------:R-:W-:-:S13]  /*60c0*/  ISETP.NE.AND P0, PT, R10, 0x1, PT ;  /* 0x000000010a00780c */ /* 0x000fda0003f05270 */
[----:B012---:R-:W0:Y:S01]  /*60d0*/  @P0 LDC.64 R4, c[0x0][0x388] ;  /* 0x0000e200ff040b82 */ /* 0x007e220000000a00 */
[----:B----4-:R-:W-:-:S05]  /*60e0*/  @P0 IADD3 R7, PT, PT, R3, UR5, RZ ;  /* 0x0000000503070c10 */ /* 0x010fca000fffe0ff */
[----:B0-----:R-:W-:-:S05]  /*60f0*/  @P0 IMAD.WIDE R4, R7, 0x4, R4 ;  /* 0x0000000407040825 */ /* 0x001fca00078e0204 */
[----:B------:R-:W2:Y:S01]  /*6100*/  @P0 LDG.E R11, desc[UR14][R4.64] ;  /* 0x0000000e040b0981 */ /* 0x000ea2000c1e1900 */
[----:B------:R-:W-:Y:S01]  /*6110*/  @P0 MOV R6, 0x400 ;  /* 0x0000040000060802 */ /* 0x000fe20000000f00 */
[----:B------:R-:W-:Y:S01]  /*6120*/  @P0 IMAD.WIDE R8, R0, 0x4, R4 ;  /* 0x0000000400080825 */ /* 0x000fe200078e0204 */
[----:B------:R-:W0:Y:S03]  /*6130*/  @P0 S2R R7, SR_CgaCtaId ;  /* 0x0000000000070919 */ /* 0x000e260000008800 */
[----:B------:R-:W-:-:S05]  /*6140*/  @P0 VIADD R6, R6, 0x284 ;  /* 0x0000028406060836 */ /* 0x000fca0000000000 */
[----:B0-----:R-:W-:-:S05]  /*6150*/  @P0 LEA R6, R7, R6, 0x18 ;  /* 0x0000000607060211 */ /* 0x001fca00078ec0ff */
[----:B------:R-:W-:-:S05]  /*6160*/  @P0 IMAD R10, R3, 0x4, R6 ;  /* 0x00000004030a0824 */ /* 0x000fca00078e0206 */
[----:B---3--:R-:W0:Y:S01]  /*6170*/  @P0 LDS R17, [R10] ;  /* 0x000000000a110984 */ /* 0x008e220000000800 */
[----:B------:R-:W-:-:S03]  /*6180*/  LOP3.LUT R2, R2, 0x1, RZ, 0xc0, !PT ;  /* 0x0000000102027812 */ /* 0x000fc600078ec0ff */
[----:B------:R-:W1:Y:S04]  /*6190*/  @P0 LDS R19, [R10+0x4] ;  /* 0x000004000a130984 */ /* 0x000e680000000800 */
[----:B0-----:R-:W-:Y:S04]  /*61a0*/  @P0 STG.E desc[UR14][R4.64], R17 ;  /* 0x0000001104000986 */ /* 0x001fe8000c10190e */
[----:B--2---:R0:W-:Y:S04]  /*61b0*/  @P0 STG.E desc[UR14][R8.64], R11 ;  /* 0x0000000b08000986 */ /* 0x0041e8000c10190e */
[----:B------:R-:W2:Y:S01]  /*61c0*/  @P0 LDG.E R13, desc[UR14][R4.64+0x4] ;  /* 0x0000040e040d0981 */ /* 0x000ea2000c1e1900 */
[----:B------:R-:W-:Y:S01]  /*61d0*/  ISETP.NE.U32.AND P2, PT, R2, 0x1, PT ;  /* 0x000000010200780c */ /* 0x000fe20003f45070 */
[----:B------:R-:W-:-:S02]  /*61e0*/  @P0 VIADD R3, R3, 0x2 ;  /* 0x0000000203030836 */ /* 0x000fc40000000000 */
[----:B-1----:R-:W-:Y:S10]  /*61f0*/  @P0 STG.E desc[UR14][R4.64+0x4], R19 ;  /* 0x0000041304000986 */ /* 0x002ff4000c10190e */
[----:B------:R-:W1:Y:S01]  /*6200*/  @!P2 LDC.64 R6, c[0x0][0x388] ;  /* 0x0000e200ff06ab82 */ /* 0x000e620000000a00 */
[----:B------:R-:W-:-:S04]  /*6210*/  @!P2 VIADD R15, R3, UR5 ;  /* 0x00000005030fac36 */ /* 0x000fc80008000000 */
[----:B-1----:R-:W-:Y:S02]  /*6220*/  @!P2 IMAD.WIDE R6, R15, 0x4, R6 ;  /* 0x000000040f06a825 */ /* 0x002fe400078e0206 */
[----:B------:R-:W1:Y:S01]  /*6230*/  @!P2 S2R R15, SR_CgaCtaId ;  /* 0x00000000000fa919 */ /* 0x000e620000008800 */
[----:B------:R-:W-:-:S05]  /*6240*/  @!P2 MOV R2, 0x400 ;  /* 0x000004000002a802 */ /* 0x000fca0000000f00 */
[----:B------:R-:W-:Y:S01]  /*6250*/  @!P2 VIADD R2, R2, 0x284 ;  /* 0x000002840202a836 */ /* 0x000fe20000000000 */
[----:B--2---:R-:W-:Y:S04]  /*6260*/  @P0 STG.E desc[UR14][R8.64+0x4], R13 ;  /* 0x0000040d08000986 */ /* 0x004fe8000c10190e */
[----:B0-----:R-:W2:Y:S01]  /*6270*/  @!P2 LDG.E R11, desc[UR14][R6.64] ;  /* 0x0000000e060ba981 */ /* 0x001ea2000c1e1900 */
[----:B-1----:R-:W-:-:S05]  /*6280*/  @!P2 LEA R2, R15, R2, 0x18 ;  /* 0x000000020f02a211 */ /* 0x002fca00078ec0ff */
[----:B------:R-:W-:Y:S02]  /*6290*/  @!P2 IMAD R10, R3, 0x4, R2 ;  /* 0x00000004030aa824 */ /* 0x000fe400078e0202 */
[----:B------:R-:W-:-:S03]  /*62a0*/  @!P2 IMAD.WIDE R2, R0, 0x4, R6 ;  /* 0x000000040002a825 */ /* 0x000fc600078e0206 */
[----:B------:R-:W0:Y:S04]  /*62b0*/  @!P2 LDS R15, [R10] ;  /* 0x000000000a0fa984 */ /* 0x000e280000000800 */
[----:B0-----:R0:W-:Y:S04]  /*62c0*/  @!P2 STG.E desc[UR14][R6.64], R15 ;  /* 0x0000000f0600a986 */ /* 0x0011e8000c10190e */
[----:B--2---:R0:W-:Y:S02]  /*62d0*/  @!P2 STG.E desc[UR14][R2.64], R11 ;  /* 0x0000000b0200a986 */ /* 0x0041e4000c10190e */
.L_x_24:
[----:B------:R-:W-:Y:S05]  /*62e0*/  BSYNC.RECONVERGENT B0 ;  /* 0x0000000000007941 */ /* 0x000fea0003800200 */
.L_x_23:
[----:B------:R-:W5:Y:S01]  /*62f0*/  LDCU UR5, c[0x0][0x3b0] ;  /* 0x00007600ff0577ac */ /* 0x000f620008000800 */
[----:B------:R-:W5:Y:S01]  /*6300*/  LDCU UR11, c[0x0][0x3ac] ;  /* 0x00007580ff0b77ac */ /* 0x000f620008000800 */
[----:B------:R-:W1:Y:S01]  /*6310*/  LDCU UR4, c[0x0][0x370] ;  /* 0x00006e00ff0477ac */ /* 0x000e620008000800 */
[----:B-----5:R-:W-:Y:S02]  /*6320*/  UIMAD UR5, UR5, UR11, UR11 ;  /* 0x0000000b050572a4 */ /* 0x020fe4000f8e020b */
[----:B-1----:R-:W-:-:S04]  /*6330*/  UIADD3 UR10, UPT, UPT, UR4, UR10, URZ ;  /* 0x0000000a040a7290 */ /* 0x002fc8000fffe0ff */
[----:B------:R-:W-:Y:S01]  /*6340*/  UISETP.GE.AND UP0, UPT, UR10, UR5, UPT ;  /* 0x000000050a00728c */ /* 0x000fe2000bf06270 */
[----:B------:R-:W-:Y:S08]  /*6350*/  BAR.SYNC.DEFER_BLOCKING 0x0 ;  /* 0x0000000000007b1d */ /* 0x000ff00000010000 */
[----:B------:R-:W-:Y:S05]  /*6360*/  BRA.U !UP0, `(.L_x_81) ;  /* 0xffffff9d08987547 */ /* 0x000fea000b83ffff */
[----:B------:R-:W-:Y:S05]  /*6370*/  EXIT ;  /* 0x000000000000794d */ /* 0x000fea0003800000 */
.L_x_82:
[----:B------:R-:W-:-:S00]  /*6380*/  BRA `(.L_x_82) ;  /* 0xfffffffc00fc7947 */ /* 0x000fc0000383ffff */
[----:B------:R-:W-:-:S00]  /*6390*/  NOP ;  /* 0x0000000000007918 */ /* 0x000fc00000000000 */
        /* <DEDUP_REMOVED lines=14> */
.L_x_90:


//--------------------- .text._Z9Kernel_51PiS_ii  --------------------------
	.section	.text._Z9Kernel_51PiS_ii,"ax",@progbits
	.align	128
        .global         _Z9Kernel_51PiS_ii
        .type           _Z9Kernel_51PiS_ii,@function
        .size           _Z9Kernel_51PiS_ii,(.L_x_91 - _Z9Kernel_51PiS_ii)
        .other          _Z9Kernel_51PiS_ii,@"STO_CUDA_ENTRY STV_DEFAULT"
_Z9Kernel_51PiS_ii:
.text._Z9Kernel_51PiS_ii:
[----:B------:R-:W-:Y:S01]  /*0000*/  LDC R1, c[0x0][0x37c] ;  /* 0x0000df00ff017b82 */ /* 0x000fe20000000800 */
[----:B------:R-:W0:Y:S07]  /*0010*/  S2R R0, SR_TID.X ;  /* 0x0000000000007919 */ /* 0x000e2e0000002100 */
[----:B------:R-:W1:Y:S01]  /*0020*/  S2UR UR4, SR_CTAID.X ;  /* 0x00000000000479c3 */ /* 0x000e620000002500 */
[----:B------:R-:W0:Y:S02]  /*0030*/  LDCU UR5, c[0x0][0x394] ;  /* 0x00007280ff0577ac */ /* 0x000e240008000800 */
[----:B0-----:R-:W-:-:S04]  /*0040*/  ISETP.GE.AND P0, PT, R0, UR5, PT ;  /* 0x0000000500007c0c */ /* 0x001fc8000bf06270 */
[----:B-1----:R-:W-:-:S13]  /*0050*/  ISETP.NE.OR P0, PT, RZ, UR4, P0 ;  /* 0x00000004ff007c0c */ /* 0x002fda0008705670 */
[----:B------:R-:W-:Y:S05]  /*0060*/  @P0 EXIT ;  /* 0x000000000000094d */ /* 0x000fea0003800000 */
[----:B------:R-:W0:Y:S02]  /*0070*/  LDC R2, c[0x0][0x390] ;  /* 0x0000e400ff027b82 */ /* 0x000e240000000800 */
[----:B0-----:R-:W-:-:S13]  /*0080*/  ISETP.GE.AND P0, PT, R2, 0x1, PT ;  /* 0x000000010200780c */ /* 0x001fda0003f06270 */
[----:B------:R-:W-:Y:S05]  /*0090*/  @!P0 EXIT ;  /* 0x000000000000894d */ /* 0x000fea0003800000 */
[----:B------:R-:W0:Y:S01]  /*00a0*/  LDCU.U16 UR4, c[0x0][0x390] ;  /* 0x00007200ff0477ac */ /* 0x000e220008000400 */
[----:B------:R-:W1:Y:S02]  /*00b0*/  LDCU.64 UR6, c[0x0][0x358] ;  /* 0x00006b00ff0677ac */ /* 0x000e640008000a00 */
.L_x_88:
[----:B--2---:R-:W2:Y:S01]  /*00c0*/  LDCU UR5, c[0x0][0x390] ;  /* 0x00007200ff0577ac */ /* 0x004ea20008000800 */
[----:B------:R-:W-:Y:S01]  /*00d0*/  HFMA2 R4, -RZ, RZ, 0, 0 ;  /* 0x00000000ff047431 */ /* 0x000fe200000001ff */
[----:B------:R-:W-:Y:S02]  /*00e0*/  PRMT R5, RZ, 0x7610, R5 ;  /* 0x00007610ff057816 */ /* 0x000fe40000000005 */
[----:B------:R-:W-:Y:S01]  /*00f0*/  PRMT R6, RZ, 0x7610, R6 ;  /* 0x00007610ff067816 */ /* 0x000fe20000000006 */
[----:B--2---:R-:W-:-:S04]  /*0100*/  IMAD R2, R0, UR5, RZ ;  /* 0x0000000500027c24 */ /* 0x004fc8000f8e02ff */
[----:B------:R-:W-:-:S04]  /*0110*/  IMAD R3, R2, UR5, RZ ;  /* 0x0000000502037c24 */ /* 0x000fc8000f8e02ff */
[----:B0--3--:R-:W-:-:S07]  /*0120*/  IMAD.MOV.U32 R24, RZ, RZ, R3 ;  /* 0x000000ffff187224 */ /* 0x009fce00078e0003 */
.L_x_87:
[----:B--2---:R-:W2:Y:S01]  /*0130*/  LDC R8, c[0x0][0x390] ;  /* 0x0000e400ff087b82 */ /* 0x004ea20000000800 */
[----:B0-----:R-:W-:Y:S01]  /*0140*/  IADD3 R7, PT, PT, R4, 0x1, RZ ;  /* 0x0000000104077810 */ /* 0x001fe20007ffe0ff */
[----:B------:R-:W-:-:S03]  /*0150*/  IMAD.MOV.U32 R27, RZ, RZ, R4 ;  /* 0x000000ffff1b7224 */ /* 0x000fc600078e0004 */
[----:B------:R-:W-:Y:S02]  /*0160*/  MOV R4, R7 ;  /* 0x0000000700047202 */ /* 0x000fe40000000f00 */
[CC--:B--2---:R-:W-:Y:S02]  /*0170*/  ISETP.GE.AND P1, PT, R7.reuse, R8.reuse, PT ;  /* 0x000000080700720c */ /* 0x0c4fe40003f26270 */
[----:B------:R-:W-:-:S11]  /*0180*/  ISETP.NE.AND P0, PT, R7, R8, PT ;  /* 0x000000080700720c */ /* 0x000fd60003f05270 */
[----:B---3--:R-:W-:Y:S05]  /*0190*/  @P1 BRA `(.L_x_83) ;  /* 0x0000000400f81947 */ /* 0x008fea0003800000 */
[C---:B------:R-:W-:Y:S01]  /*01a0*/  IADD3 R9, PT, PT, -R27.reuse, -0x2, R8 ;  /* 0xfffffffe1b097810 */ /* 0x040fe20007ffe108 */
[----:B------:R-:W-:Y:S01]  /*01b0*/  IMAD.MOV.U32 R18, RZ, RZ, R4 ;  /* 0x000000ffff127224 */ /* 0x000fe200078e0004 */
[----:B------:R-:W-:Y:S01]  /*01c0*/  LOP3.LUT R7, RZ, R27, RZ, 0x33, !PT ;  /* 0x0000001bff077212 */ /* 0x000fe200078e33ff */
[-C--:B------:R-:W-:Y:S01]  /*01d0*/  IMAD R11, R27, R8.reuse, R3 ;  /* 0x000000081b0b7224 */ /* 0x080fe200078e0203 */
[----:B------:R-:W-:Y:S01]  /*01e0*/  ISETP.GE.U32.AND P1, PT, R9, 0x7, PT ;  /* 0x000000070900780c */ /* 0x000fe20003f26070 */
[----:B------:R-:W-:Y:S01]  /*01f0*/  IMAD.IADD R25, R3, 0x1, R27 ;  /* 0x0000000103197824 */ /* 0x000fe200078e021b */
[----:B------:R-:W-:-:S11]  /*0200*/  IADD3 R10, PT, PT, R7, R8, RZ ;  /* 0x00000008070a7210 */ /* 0x000fd60007ffe0ff */
[----:B------:R-:W-:Y:S05]  /*0210*/  @!P1 BRA `(.L_x_84) ;  /* 0x0000000000cc9947 */ /* 0x000fea0003800000 */
[----:B------:R-:W-:Y:S02]  /*0220*/  IADD3 R9, PT, PT, R2, R27, RZ ;  /* 0x0000001b02097210 */ /* 0x000fe40007ffe0ff */
[----:B------:R-:W-:-:S03]  /*0230*/  LOP3.LUT R26, R10, 0xfffffff8, RZ, 0xc0, !PT ;  /* 0xfffffff80a1a7812 */ /* 0x000fc600078ec0ff */
[CC--:B------:R-:W-:Y:S02]  /*0240*/  IMAD R12, R9.reuse, R8.reuse, R8 ;  /* 0x00000008090c7224 */ /* 0x0c0fe400078e0208 */
[----:B------:R-:W-:Y:S02]  /*0250*/  IMAD R9, R9, R8, R27 ;  /* 0x0000000809097224 */ /* 0x000fe400078e021b */
[----:B------:R-:W-:Y:S01]  /*0260*/  IMAD.MOV R26, RZ, RZ, -R26 ;  /* 0x000000ffff1a7224 */ /* 0x000fe200078e0a1a */
[----:B------:R-:W-:-:S07]  /*0270*/  IADD3 R7, PT, PT, R27, R12, RZ ;  /* 0x0000000c1b077210 */ /* 0x000fce0007ffe0ff */
.L_x_85:
[----:B------:R-:W2:Y:S08]  /*0280*/  LDC.64 R14, c[0x0][0x380] ;  /* 0x0000e000ff0e7b82 */ /* 0x000eb00000000a00 */
[----:B---3--:R-:W3:Y:S01]  /*0290*/  LDC.64 R16, c[0x0][0x388] ;  /* 0x0000e200ff107b82 */ /* 0x008ee20000000a00 */
[----:B--2---:R-:W-:-:S05]  /*02a0*/  IMAD.WIDE R14, R24, 0x4, R14 ;  /* 0x00000004180e7825 */ /* 0x004fca00078e020e */
[----:B-1----:R-:W2:Y:S01]  /*02b0*/  LDG.E R29, desc[UR6][R14.64] ;  /* 0x000000060e1d7981 */ /* 0x002ea2000c1e1900 */
[----:B------:R-:W-:Y:S02]  /*02c0*/  VIADD R13, R9, 0x1 ;  /* 0x00000001090d7836 */ /* 0x000fe40000000000 */
[----:B---3--:R-:W-:-:S04]  /*02d0*/  IMAD.WIDE R18, R7, 0x4, R16 ;  /* 0x0000000407127825 */ /* 0x008fc800078e0210 */
[----:B------:R-:W-:-:S05]  /*02e0*/  IMAD.WIDE R12, R13, 0x4, R16 ;  /* 0x000000040d0c7825 */ /* 0x000fca00078e0210 */
[----:B--2---:R-:W-:Y:S04]  /*02f0*/  STG.E desc[UR6][R12.64], R29 ;  /* 0x0000001d0c007986 */ /* 0x004fe8000c101906 */
[----:B------:R1:W-:Y:S04]  /*0300*/  STG.E desc[UR6][R18.64], R29 ;  /* 0x0000001d12007986 */ /* 0x0003e8000c101906 */
[----:B------:R-:W2:Y:S01]  /*0310*/  LDG.E R28, desc[UR6][R14.64+0x4] ;  /* 0x000004060e1c7981 */ /* 0x000ea2000c1e1900 */
[----:B------:R-:W-:-:S03]  /*0320*/  IMAD.WIDE.U32 R20, R8, 0x4, R18 ;  /* 0x0000000408147825 */ /* 0x000fc600078e0012 */
[----:B--2---:R-:W-:Y:S04]  /*0330*/  STG.E desc[UR6][R12.64+0x4], R28 ;  /* 0x0000041c0c007986 */ /* 0x004fe8000c101906 */
[----:B------:R-:W-:Y:S04]  /*0340*/  STG.E desc[UR6][R20.64], R28 ;  /* 0x0000001c14007986 */ /* 0x000fe8000c101906 */
[----:B------:R-:W2:Y:S01]  /*0350*/  LDG.E R17, desc[UR6][R14.64+0x8] ;  /* 0x000008060e117981 */ /* 0x000ea2000c1e1900 */
[----:B------:R-:W-:-:S03]  /*0360*/  IMAD.WIDE.U32 R22, R8, 0x4, R20 ;  /* 0x0000000408167825 */ /* 0x000fc600078e0014 */
[----:B--2---:R-:W-:Y:S04]  /*0370*/  STG.E desc[UR6][R12.64+0x8], R17 ;  /* 0x000008110c007986 */ /* 0x004fe8000c101906 */
[----:B------:R2:W-:Y:S04]  /*0380*/  STG.E desc[UR6][R22.64], R17 ;  /* 0x0000001116007986 */ /* 0x0005e8000c101906 */
[----:B-1----:R-:W3:Y:S01]  /*0390*/  LDG.E R29, desc[UR6][R14.64+0xc] ;  /* 0x00000c060e1d7981 */ /* 0x002ee2000c1e1900 */
[----:B--2---:R-:W-:-:S03]  /*03a0*/  IMAD.WIDE.U32 R16, R8, 0x4, R22 ;  /* 0x0000000408107825 */ /* 0x004fc600078e0016 */
[----:B---3--:R-:W-:Y:S04]  /*03b0*/  STG.E desc[UR6][R12.64+0xc], R29 ;  /* 0x00000c1d0c007986 */ /* 0x008fe8000c101906 */
[----:B------:R1:W-:Y:S04]  /*03c0*/  STG.E desc[UR6][R16.64], R29 ;  /* 0x0000001d10007986 */ /* 0x0003e8000c101906 */
[----:B-1----:R-:W2:Y:S01]  /*03d0*/  LDG.E R29, desc[UR6][R14.64+0x10] ;  /* 0x000010060e1d7981 */ /* 0x002ea2000c1e1900 */
[----:B------:R-:W-:-:S03]  /*03e0*/  IMAD.WIDE.U32 R18, R8, 0x4, R16 ;  /* 0x0000000408127825 */ /* 0x000fc600078e0010 */
[----:B--2---:R-:W-:Y:S04]  /*03f0*/  STG.E desc[UR6][R12.64+0x10], R29 ;  /* 0x0000101d0c007986 */ /* 0x004fe8000c101906 */
[----:B------:R1:W-:Y:S04]  /*0400*/  STG.E desc[UR6][R18.64], R29 ;  /* 0x0000001d12007986 */ /* 0x0003e8000c101906 */
[----:B------:R-:W2:Y:S01]  /*0410*/  LDG.E R28, desc[UR6][R14.64+0x14] ;  /* 0x000014060e1c7981 */ /* 0x000ea2000c1e1900 */
[----:B------:R-:W-:-:S03]  /*0420*/  IMAD.WIDE.U32 R20, R8, 0x4, R18 ;  /* 0x0000000408147825 */ /* 0x000fc600078e0012 */
[----:B--2---:R-:W-:Y:S04]  /*0430*/  STG.E desc[UR6][R12.64+0x14], R28 ;  /* 0x0000141c0c007986 */ /* 0x004fe8000c101906 */
[----:B------:R2:W-:Y:S04]  /*0440*/  STG.E desc[UR6][R20.64], R28 ;  /* 0x0000001c14007986 */ /* 0x0005e8000c101906 */
[----:B-1----:R-:W3:Y:S01]  /*0450*/  LDG.E R19, desc[UR6][R14.64+0x18] ;  /* 0x000018060e137981 */ /* 0x002ee2000c1e1900 */
[----:B------:R-:W-:-:S03]  /*0460*/  IMAD.WIDE.U32 R22, R8, 0x4, R20 ;  /* 0x0000000408167825 */ /* 0x000fc600078e0014 */
[----:B---3--:R3:W-:Y:S04]  /*0470*/  STG.E desc[UR6][R12.64+0x18], R19 ;  /* 0x000018130c007986 */ /* 0x0087e8000c101906 */
[----:B------:R3:W-:Y:S04]  /*0480*/  STG.E desc[UR6][R22.64], R19 ;  /* 0x0000001316007986 */ /* 0x0007e8000c101906 */
[----:B--2---:R-:W2:Y:S01]  /*0490*/  LDG.E R21, desc[UR6][R14.64+0x1c] ;  /* 0x00001c060e157981 */ /* 0x004ea2000c1e1900 */
[----:B------:R-:W-:Y:S01]  /*04a0*/  IMAD.WIDE.U32 R16, R8, 0x4, R22 ;  /* 0x0000000408107825 */ /* 0x000fe200078e0016 */
[----:B------:R-:W-:-:S02]  /*04b0*/  IADD3 R26, PT, PT, R26, 0x8, RZ ;  /* 0x000000081a1a7810 */ /* 0x000fc40007ffe0ff */
[----:B------:R-:W-:Y:S01]  /*04c0*/  IADD3 R27, PT, PT, R27, 0x8, RZ ;  /* 0x000000081b1b7810 */ /* 0x000fe20007ffe0ff */
[----:B------:R-:W-:Y:S01]  /*04d0*/  VIADD R9, R9, 0x8 ;  /* 0x0000000809097836 */ /* 0x000fe20000000000 */
[----:B------:R-:W-:Y:S02]  /*04e0*/  ISETP.NE.AND P1, PT, R26, RZ, PT ;  /* 0x000000ff1a00720c */ /* 0x000fe40003f25270 */
[----:B------:R-:W-:Y:S02]  /*04f0*/  IADD3 R24, PT, PT, R24, 0x8, RZ ;  /* 0x0000000818187810 */ /* 0x000fe40007ffe0ff */
[----:B------:R-:W-:Y:S01]  /*0500*/  LEA R7, R8, R7, 0x3 ;  /* 0x0000000708077211 */ /* 0x000fe200078e18ff */
[----:B--2---:R3:W-:Y:S04]  /*0510*/  STG.E desc[UR6][R12.64+0x1c], R21 ;  /* 0x00001c150c007986 */ /* 0x0047e8000c101906 */
[----:B------:R3:W-:Y:S04]  /*0520*/  STG.E desc[UR6][R16.64], R21 ;  /* 0x0000001510007986 */ /* 0x0007e8000c101906 */
[----:B------:R-:W-:Y:S05]  /*0530*/  @P1 BRA `(.L_x_85) ;  /* 0xfffffffc00501947 */ /* 0x000fea000383ffff */
[----:B------:R-:W-:-:S07]  /*0540*/  VIADD R18, R27, 0x1 ;  /* 0x000000011b127836 */ /* 0x000fce0000000000 */
.L_x_84:
[----:B------:R-:W-:-:S13]  /*0550*/  LOP3.LUT P1, RZ, R10, 0x7, RZ, 0xc0, !PT ;  /* 0x000000070aff7812 */ /* 0x000fda000782c0ff */
[----:B------:R-:W-:Y:S05]  /*0560*/  @!P1 BRA `(.L_x_83) ;  /* 0x0000000400049947 */ /* 0x000fea0003800000 */
[----:B------:R-:W-:-:S04]  /*0570*/  LOP3.LUT R7, RZ, R6, RZ, 0x33, !PT ;  /* 0x00000006ff077212 */ /* 0x000fc800078e33ff */
[----:B0-----:R-:W-:-:S04]  /*0580*/  IADD3 R7, PT, PT, R7, UR4, RZ ;  /* 0x0000000407077c10 */ /* 0x001fc8000fffe0ff */
[----:B------:R-:W-:-:S04]  /*0590*/  LOP3.LUT R7, R7, 0x7, RZ, 0xc0, !PT ;  /* 0x0000000707077812 */ /* 0x000fc800078ec0ff */
[C---:B------:R-:W-:Y:S02]  /*05a0*/  IADD3 R9, PT, PT, R7.reuse, -0x1, RZ ;  /* 0xffffffff07097810 */ /* 0x040fe40007ffe0ff */
[----:B------:R-:W-:Y:S02]  /*05b0*/  LOP3.LUT P2, RZ, R7, 0x3, RZ, 0xc0, !PT ;  /* 0x0000000307ff7812 */ /* 0x000fe4000784c0ff */
[----:B------:R-:W-:-:S13]  /*05c0*/  ISETP.GE.U32.AND P1, PT, R9, 0x3, PT ;  /* 0x000000030900780c */ /* 0x000fda0003f26070 */
[----:B------:R-:W-:Y:S05]  /*05d0*/  @!P1 BRA `(.L_x_86) ;  /* 0x0000000000609947 */ /* 0x000fea0003800000 */
[----:B------:R-:W0:Y:S08]  /*05e0*/  LDC.64 R14, c[0x0][0x380] ;  /* 0x0000e000ff0e7b82 */ /* 0x000e300000000a00 */
[----:B---3--:R-:W2:Y:S01]  /*05f0*/  LDC.64 R16, c[0x0][0x388] ;  /* 0x0000e200ff107b82 */ /* 0x008ea20000000a00 */
[----:B0-----:R-:W-:-:S05]  /*0600*/  IMAD.WIDE R14, R24, 0x4, R14 ;  /* 0x00000004180e7825 */ /* 0x001fca00078e020e */
[----:B-1----:R-:W3:Y:S01]  /*0610*/  LDG.E R7, desc[UR6][R14.64] ;  /* 0x000000060e077981 */ /* 0x002ee2000c1e1900 */
[----:B------:R-:W-:Y:S02]  /*0620*/  IMAD.IADD R13, R11, 0x1, R18 ;  /* 0x000000010b0d7824 */ /* 0x000fe400078e0212 */
[----:B------:R-:W-:Y:S02]  /*0630*/  IMAD R9, R18, R8, R25 ;  /* 0x0000000812097224 */ /* 0x000fe400078e0219 */
[----:B--2---:R-:W-:-:S04]  /*0640*/  IMAD.WIDE R12, R13, 0x4, R16 ;  /* 0x000000040d0c7825 */ /* 0x004fc800078e0210 */
[----:B------:R-:W-:Y:S01]  /*0650*/  IMAD.WIDE R16, R9, 0x4, R16 ;  /* 0x0000000409107825 */ /* 0x000fe200078e0210 */
[----:B---3--:R0:W-:Y:S04]  /*0660*/  STG.E desc[UR6][R12.64], R7 ;  /* 0x000000070c007986 */ /* 0x0081e8000c101906 */
[----:B------:R0:W-:Y:S04]  /*0670*/  STG.E desc[UR6][R16.64], R7 ;  /* 0x0000000710007986 */ /* 0x0001e8000c101906 */
[----:B------:R-:W2:Y:S01]  /*0680*/  LDG.E R9, desc[UR6][R14.64+0x4] ;  /* 0x000004060e097981 */ /* 0x000ea2000c1e1900 */
[----:B------:R-:W-:-:S03]  /*0690*/  IMAD.WIDE.U32 R20, R8, 0x4, R16 ;  /* 0x0000000408147825 */ /* 0x000fc600078e0010 */
[----:B--2---:R0:W-:Y:S04]  /*06a0*/  STG.E desc[UR6][R12.64+0x4], R9 ;  /* 0x000004090c007986 */ /* 0x0041e8000c101906 */
[----:B------:R0:W-:Y:S04]  /*06b0*/  STG.E desc[UR6][R20.64], R9 ;  /* 0x0000000914007986 */ /* 0x0001e8000c101906 */
[----:B------:R-:W2:Y:S01]  /*06c0*/  LDG.E R19, desc[UR6][R14.64+0x8] ;  /* 0x000008060e137981 */ /* 0x000ea2000c1e1900 */
[----:B------:R-:W-:-:S03]  /*06d0*/  IMAD.WIDE.U32 R22, R8, 0x4, R20 ;  /* 0x0000000408167825 */ /* 0x000fc600078e0014 */
[----:B--2---:R0:W-:Y:S04]  /*06e0*/  STG.E desc[UR6][R12.64+0x8], R19 ;  /* 0x000008130c007986 */ /* 0x0041e8000c101906 */
[----:B------:R0:W-:Y:S04]  /*06f0*/  STG.E desc[UR6][R22.64], R19 ;  /* 0x0000001316007986 */ /* 0x0001e8000c101906 */
[----:B------:R-:W2:Y:S01]  /*0700*/  LDG.E R29, desc[UR6][R14.64+0xc] ;  /* 0x00000c060e1d7981 */ /* 0x000ea2000c1e1900 */
[----:B------:R-:W-:Y:S01]  /*0710*/  IMAD.WIDE.U32 R26, R8, 0x4, R22 ;  /* 0x00000004081a7825 */ /* 0x000fe200078e0016 */
[----:B------:R-:W-:-:S02]  /*0720*/  IADD3 R18, PT, PT, R18, 0x4, RZ ;  /* 0x0000000412127810 */ /* 0x000fc40007ffe0ff */
[----:B------:R-:W-:Y:S01]  /*0730*/  IADD3 R24, PT, PT, R24, 0x4, RZ ;  /* 0x0000000418187810 */ /* 0x000fe20007ffe0ff */
[----:B--2---:R0:W-:Y:S04]  /*0740*/  STG.E desc[UR6][R12.64+0xc], R29 ;  /* 0x00000c1d0c007986 */ /* 0x0041e8000c101906 */
[----:B------:R0:W-:Y:S02]  /*0750*/  STG.E desc[UR6][R26.64], R29 ;  /* 0x0000001d1a007986 */ /* 0x0001e4000c101906 */
.L_x_86:
[----:B------:R-:W-:Y:S05]  /*0760*/  @!P2 BRA `(.L_x_83) ;  /* 0x000000000084a947 */ /* 0x000fea0003800000 */
[----:B0-----:R-:W-:Y:S01]  /*0770*/  LOP3.LUT R7, R5, 0x3, RZ, 0x3c, !PT ;  /* 0x0000000305077812 */ /* 0x001fe200078e3cff */
[----:B---3--:R-:W0:Y:S04]  /*0780*/  LDC.64 R20, c[0x0][0x380] ;  /* 0x0000e000ff147b82 */ /* 0x008e280000000a00 */
[----:B------:R-:W-:-:S04]  /*0790*/  VIADD R9, R7, UR4 ;  /* 0x0000000407097c36 */ /* 0x000fc80008000000 */
[----:B------:R-:W2:Y:S01]  /*07a0*/  LDC.64 R14, c[0x0][0x388] ;  /* 0x0000e200ff0e7b82 */ /* 0x000ea20000000a00 */
[----:B------:R-:W-:-:S04]  /*07b0*/  LOP3.LUT R7, R9, 0x3, RZ, 0xc0, !PT ;  /* 0x0000000309077812 */ /* 0x000fc800078ec0ff */
[----:B------:R-:W-:-:S13]  /*07c0*/  ISETP.NE.AND P1, PT, R7, 0x1, PT ;  /* 0x000000010700780c */ /* 0x000fda0003f25270 */
[----:B0-----:R-:W-:-:S05]  /*07d0*/  @P1 IMAD.WIDE R20, R24, 0x4, R20 ;  /* 0x0000000418141825 */ /* 0x001fca00078e0214 */
[----:B-1----:R-:W3:Y:S01]  /*07e0*/  @P1 LDG.E R7, desc[UR6][R20.64] ;  /* 0x0000000614071981 */ /* 0x002ee2000c1e1900 */
[----:B------:R-:W-:Y:S01]  /*07f0*/  @P1 IADD3 R13, PT, PT, R11, R18, RZ ;  /* 0x000000120b0d1210 */ /* 0x000fe20007ffe0ff */
[----:B------:R-:W-:-:S04]  /*0800*/  @P1 IMAD R17, R18, R8, R25 ;  /* 0x0000000812111224 */ /* 0x000fc800078e0219 */
[----:B--2---:R-:W-:-:S04]  /*0810*/  @P1 IMAD.WIDE R12, R13, 0x4, R14 ;  /* 0x000000040d0c1825 */ /* 0x004fc800078e020e */
[----:B------:R-:W-:Y:S02]  /*0820*/  @P1 IMAD.WIDE R14, R17, 0x4, R14 ;  /* 0x00000004110e1825 */ /* 0x000fe400078e020e */
[----:B------:R-:W0:Y:S01]  /*0830*/  LDC.64 R16, c[0x0][0x380] ;  /* 0x0000e000ff107b82 */ /* 0x000e220000000a00 */
[----:B------:R-:W-:Y:S01]  /*0840*/  LOP3.LUT R9, R9, 0x1, RZ, 0xc0, !PT ;  /* 0x0000000109097812 */ /* 0x000fe200078ec0ff */
[----:B---3--:R-:W-:Y:S04]  /*0850*/  @P1 STG.E desc[UR6][R12.64], R7 ;  /* 0x000000070c001986 */ /* 0x008fe8000c101906 */
[----:B------:R1:W-:Y:S04]  /*0860*/  @P1 STG.E desc[UR6][R14.64], R7 ;  /* 0x000000070e001986 */ /* 0x0003e8000c101906 */
[----:B------:R-:W2:Y:S01]  /*0870*/  @P1 LDG.E R19, desc[UR6][R20.64+0x4] ;  /* 0x0000040614131981 */ /* 0x000ea2000c1e1900 */
[----:B------:R-:W-:Y:S01]  /*0880*/  ISETP.NE.U32.AND P2, PT, R9, 0x1, PT ;  /* 0x000000010900780c */ /* 0x000fe20003f45070 */
[----:B------:R-:W-:Y:S01]  /*0890*/  @P1 IMAD.WIDE.U32 R22, R8, 0x4, R14 ;  /* 0x0000000408161825 */ /* 0x000fe200078e000e */
[----:B------:R-:W-:Y:S01]  /*08a0*/  @P1 IADD3 R24, PT, PT, R24, 0x2, RZ ;  /* 0x0000000218181810 */ /* 0x000fe20007ffe0ff */
[----:B-1----:R-:W1:Y:S10]  /*08b0*/  LDC.64 R14, c[0x0][0x388] ;  /* 0x0000e200ff0e7b82 */ /* 0x002e740000000a00 */
[----:B0-----:R-:W-:Y:S01]  /*08c0*/  @!P2 IMAD.WIDE R16, R24, 0x4, R16 ;  /* 0x000000041810a825 */ /* 0x001fe200078e0210 */
[----:B--2---:R2:W-:Y:S04]  /*08d0*/  @P1 STG.E desc[UR6][R12.64+0x4], R19 ;  /* 0x000004130c001986 */ /* 0x0045e8000c101906 */
[----:B------:R2:W-:Y:S04]  /*08e0*/  @P1 STG.E desc[UR6][R22.64], R19 ;  /* 0x0000001316001986 */ /* 0x0005e8000c101906 */
[----:B------:R-:W3:Y:S01]  /*08f0*/  @!P2 LDG.E R17, desc[UR6][R16.64] ;  /* 0x000000061011a981 */ /* 0x000ee2000c1e1900 */
[----:B------:R-:W-:Y:S01]  /*0900*/  @P1 VIADD R18, R18, 0x2 ;  /* 0x0000000212121836 */ /* 0x000fe20000000000 */
[----:B------:R-:W-:-:S03]  /*0910*/  @!P2 IADD3 R24, PT, PT, R24, 0x1, RZ ;  /* 0x000000011818a810 */ /* 0x000fc60007ffe0ff */
[----:B------:R-:W-:Y:S01]  /*0920*/  @!P2 IMAD R25, R18, R8, R25 ;  /* 0x000000081219a224 */ /* 0x000fe200078e0219 */
[----:B------:R-:W-:-:S05]  /*0930*/  @!P2 IADD3 R9, PT, PT, R11, R18, RZ ;  /* 0x000000120b09a210 */ /* 0x000fca0007ffe0ff */
[----:B-1----:R-:W-:-:S04]  /*0940*/  @!P2 IMAD.WIDE R8, R9, 0x4, R14 ;  /* 0x000000040908a825 */ /* 0x002fc800078e020e */
[----:B------:R-:W-:Y:S01]  /*0950*/  @!P2 IMAD.WIDE R14, R25, 0x4, R14 ;  /* 0x00000004190ea825 */ /* 0x000fe200078e020e */
[----:B---3--:R2:W-:Y:S04]  /*0960*/  @!P2 STG.E desc[UR6][R8.64], R17 ;  /* 0x000000110800a986 */ /* 0x0085e8000c101906 */
[----:B------:R2:W-:Y:S02]  /*0970*/  @!P2 STG.E desc[UR6][R14.64], R17 ;  /* 0x000000110e00a986 */ /* 0x0005e4000c101906 */
.L_x_83:
[----:B------:R-:W-:Y:S01]  /*0980*/  VIADD R6, R6, 0x1 ;  /* 0x0000000106067836 */ /* 0x000fe20000000000 */
[----:B------:R-:W-:Y:S01]  /*0990*/  IADD3 R5, PT, PT, R5, 0x1, RZ ;  /* 0x0000000105057810 */ /* 0x000fe20007ffe0ff */
[----:B------:R-:W-:Y:S06]  /*09a0*/  @P0 BRA `(.L_x_87) ;  /* 0xfffffff400e00947 */ /* 0x000fec000383ffff */
[----:B------:R-:W4:Y:S01]  /*09b0*/  LDCU UR5, c[0x0][0x360] ;  /* 0x00006c00ff0577ac */ /* 0x000f220008000800 */
[----:B------:R-:W5:Y:S01]  /*09c0*/  LDCU UR8, c[0x0][0x394] ;  /* 0x00007280ff0877ac */ /* 0x000f620008000800 */
[----:B----4-:R-:W-:-:S04]  /*09d0*/  IADD3 R0, PT, PT, R0, UR5, RZ ;  /* 0x0000000500007c10 */ /* 0x010fc8000fffe0ff */
[----:B-----5:R-:W-:-:S13]  /*09e0*/  ISETP.GE.AND P0, PT, R0, UR8, PT ;  /* 0x0000000800007c0c */ /* 0x020fda000bf06270 */
[----:B------:R-:W-:Y:S05]  /*09f0*/  @!P0 BRA `(.L_x_88) ;  /* 0xfffffff400b08947 */ /* 0x000fea000383ffff */
[----:B01----:R-:W-:Y:S05]  /*0a00*/  EXIT ;  /* 0x000000000000794d */ /* 0x003fea0003800000 */
.L_x_89:
        /* <DEDUP_REMOVED lines=15> */
.L_x_91:


//--------------------- .nv.shared._Z9Kernel_52PiS_S_S_iiiiiiiii --------------------------
	.section	.nv.shared._Z9Kernel_52PiS_S_S_iiiiiiiii,"aw",@nobits
	.sectionflags	@""
	.align	4
.nv.shared._Z9Kernel_52PiS_S_S_iiiiiiiii:
	.zero		10636


//--------------------- .nv.shared.reserved.0     --------------------------
	.section	.nv.shared.reserved.0,"aw",@nobits
	.weak		__nv_reservedSMEM_offset_0_alias
	.size		__nv_reservedSMEM_offset_0_alias, 0, 64
	.other		__nv_reservedSMEM_offset_0_alias,@"STO_CUDA_RESERVED_SHARED STV_DEFAULT"
__nv_reservedSMEM_offset_0_alias:
	.zero		0
	.zero		64


//--------------------- .nv.constant0._Z9Kernel_52PiS_S_S_iiiiiiiii --------------------------
	.section	.nv.constant0._Z9Kernel_52PiS_S_S_iiiiiiiii,"a",@progbits
	.sectionflags	@""
	.align	4
.nv.constant0._Z9Kernel_52PiS_S_S_iiiiiiiii:
	.zero		964


//--------------------- .nv.constant0._Z9Kernel_51PiS_ii --------------------------
	.section	.nv.constant0._Z9Kernel_51PiS_ii,"a",@progbits
	.sectionflags	@""
	.align	4
.nv.constant0._Z9Kernel_51PiS_ii:
	.zero		920


//--------------------- SYMBOLS --------------------------

	.type		.nv.reservedSmem.offset0,@object
	.size		.nv.reservedSmem.offset0,0x4
	.type		.nv.reservedSmem.cap,@object
	.size		.nv.reservedSmem.cap,0x4
